// auto-generated by cutlass_sweep.gemm — config: {"arch": "sm_100", "cluster_m": 1, "cluster_n": 1, "dtype": "fp16", "dtype_b": "fp16", "layout": "nt", "stages": 0, "tile_k": 128, "tile_m": 128, "tile_n": 32}
#include "cutlass/cutlass.h"
#include "cutlass/gemm/collective/collective_builder.hpp"
#include "cutlass/gemm/device/gemm_universal_adapter.h"
#include "cutlass/gemm/kernel/gemm_universal.hpp"
#include "cutlass/epilogue/collective/collective_builder.hpp"

using ElemA = cutlass::half_t;
using ElemB = cutlass::half_t;
using ElemCD = cutlass::half_t;
using Acc  = float;
using TileShape    = cute::Shape<cute::_128, cute::_32, cute::_128>;
using ClusterShape = cute::Shape<cute::_1, cute::_1, cute::_1>;

using CollectiveEpilogue = typename cutlass::epilogue::collective::CollectiveBuilder<
    cutlass::arch::Sm100, cutlass::arch::OpClassTensorOp,
    TileShape, ClusterShape,
    cutlass::epilogue::collective::EpilogueTileAuto,
    Acc, Acc,
    ElemCD, cutlass::layout::RowMajor, 128 / cutlass::sizeof_bits<ElemCD>::value,
    ElemCD, cutlass::layout::RowMajor, 128 / cutlass::sizeof_bits<ElemCD>::value,
    cutlass::epilogue::collective::EpilogueScheduleAuto
  >::CollectiveOp;

using CollectiveMainloop = typename cutlass::gemm::collective::CollectiveBuilder<
    cutlass::arch::Sm100, cutlass::arch::OpClassTensorOp,
    ElemA, cutlass::layout::RowMajor, 128 / cutlass::sizeof_bits<ElemA>::value,
    ElemB, cutlass::layout::ColumnMajor, 128 / cutlass::sizeof_bits<ElemB>::value,
    Acc,
    TileShape, ClusterShape,
    cutlass::gemm::collective::StageCountAutoCarveout<static_cast<int>(sizeof(typename CollectiveEpilogue::SharedStorage))>,
    cutlass::gemm::collective::KernelScheduleAuto
  >::CollectiveOp;

using GemmKernel = cutlass::gemm::kernel::GemmUniversal<
    cute::Shape<int,int,int,int>,
    CollectiveMainloop,
    CollectiveEpilogue
>;
using Gemm = cutlass::gemm::device::GemmUniversalAdapter<GemmKernel>;

// Force the device kernel symbol into the cubin without needing a host main.
auto* _anchor = &cutlass::device_kernel<GemmKernel>;


// ===== COMPILED SASS (sm_100a) =====

	.target	sm_100a

	.elftype	@"ET_EXEC"


//--------------------- .note.nv.tkinfo           --------------------------
	.section	.note.nv.tkinfo,"",@"SHT_NOTE"
	.sectionflags	@"SHF_NOTE_NV_TKINFO"
	.tkinfo
        /*0018*/ 	.word	0x00000002
        /*0030*/ 	.string	""
        /*0030*/ 	.string	"ptxas"
        /*0030*/ 	.string	"Cuda compilation tools, release 13.0, V13.0.88"
        /*0030*/ 	.string	"Build cuda_13.0.r13.0/compiler.36424714_0"
        /*0030*/ 	.string	"-arch sm_100a -m 64 "



//--------------------- .note.nv.cuinfo           --------------------------
	.section	.note.nv.cuinfo,"",@"SHT_NOTE"
	.sectionflags	@"SHF_NOTE_NV_CUINFO"
        /*0018*/ 	.short	0x0002
        /*001a*/ 	.short	0x0064
        /*001c*/ 	.short	0x0082
	.zero		2


//--------------------- .nv.info                  --------------------------
	.section	.nv.info,"",@"SHT_CUDA_INFO"
	.align	4


	//----- nvinfo : EIATTR_REGCOUNT
	.align		4
        /*0000*/ 	.byte	0x04, 0x2f
        /*0002*/ 	.short	(.L_19 - .L_18)
	.align		4
.L_18:
        /*0004*/ 	.word	index@(_ZN7cutlass13device_kernelINS_4gemm6kernel13GemmUniversalIN4cute5tupleIJiiiiEEENS1_10collective13CollectiveMmaINS1_35MainloopSm100TmaUmmaWarpSpecializedILi5ELi2ELi4ENS5_IJNS4_1CILi1EEESB_SB_EEEEENS5_IJNSA_ILi128EEENSA_ILi32EEESE_EEENS_6half_tENS5_IJlSB_lEEESH_SI_NS4_8TiledMMAINS4_8MMA_AtomIJNS4_20SM100_MMA_F16BF16_SSISH_SH_fLi128ELi32ELNS4_4UMMA5MajorE0ELSN_0ELNSM_7ScaleInE0ELSO_0EEEEEENS4_6LayoutISC_NS5_IJNSA_ILi0EEESS_SS_EEEEENS5_IJNS4_10UnderscoreESV_SV_EEEEENS4_13SM90_TMA_LOADENS4_14ComposedLayoutINS4_7SwizzleILi3ELi4ELi3EEENS4_18smem_ptr_flag_bitsILi16EEENSR_INS5_IJNSA_ILi8EEENSA_ILi64EEEEEENS5_IJS15_SB_EEEEEEEvNS4_8identityESY_S19_vS1A_EENS_8epilogue10collective18CollectiveEpilogueINS1C_23Sm100TmaWarpSpecializedILi2ELi1ELi32ELb1ELb0EEEJSG_NS5_IJNSR_ISE_SB_EENSR_ISF_SB_EEEEESH_SI_SH_SI_NS1C_6fusion15FusionCallbacksIS1G_NS1K_17LinearCombinationISH_fSH_fLNS_15FloatRoundStyleE2EEESG_S1J_JEEENS4_5SM1004TMEM4LOAD26SM100_TMEM_LOAD_32dp32b32xESY_NSZ_INS10_ILi2ELi4ELi3EEES13_NSR_INS5_IJS14_SF_EEENS5_IJSF_SB_EEEEEEENS4_39AutoVectorizingCopyWithAssumedAlignmentILi128EEENS4_14SM90_TMA_STOREES1Y_S20_S20_EEEvvEEEEvNT_6ParamsE)
        /*0008*/ 	.word	0x00000078


	//----- nvinfo : EIATTR_FRAME_SIZE
	.align		4
.L_19:
        /*000c*/ 	.byte	0x04, 0x11
        /*000e*/ 	.short	(.L_21 - .L_20)
	.align		4
.L_20:
        /*0010*/ 	.word	index@($__internal_2_$__cuda_sm10x_tcgen05_guardrail_trap_unallocated_columns_being_dealloced)
        /*0014*/ 	.word	0x00000000


	//----- nvinfo : EIATTR_FRAME_SIZE
	.align		4
.L_21:
        /*0018*/ 	.byte	0x04, 0x11
        /*001a*/ 	.short	(.L_23 - .L_22)
	.align		4
.L_22:
        /*001c*/ 	.word	index@($__internal_1_$__cuda_sm10x_tcgen05_guardrail_trap_phase_invalid_during_alloc)
        /*0020*/ 	.word	0x00000000


	//----- nvinfo : EIATTR_FRAME_SIZE
	.align		4
.L_23:
        /*0024*/ 	.byte	0x04, 0x11
        /*0026*/ 	.short	(.L_25 - .L_24)
	.align		4
.L_24:
        /*0028*/ 	.word	index@($__internal_0_$__cuda_sm10x_tcgen05_guardrail_trap_col_being_dealloced_not_returned_by_alloc)
        /*002c*/ 	.word	0x00000000


	//----- nvinfo : EIATTR_FRAME_SIZE
	.align		4
.L_25:
        /*0030*/ 	.byte	0x04, 0x11
        /*0032*/ 	.short	(.L_27 - .L_26)
	.align		4
.L_26:
        /*0034*/ 	.word	index@(_ZN7cutlass13device_kernelINS_4gemm6kernel13GemmUniversalIN4cute5tupleIJiiiiEEENS1_10collective13CollectiveMmaINS1_35MainloopSm100TmaUmmaWarpSpecializedILi5ELi2ELi4ENS5_IJNS4_1CILi1EEESB_SB_EEEEENS5_IJNSA_ILi128EEENSA_ILi32EEESE_EEENS_6half_tENS5_IJlSB_lEEESH_SI_NS4_8TiledMMAINS4_8MMA_AtomIJNS4_20SM100_MMA_F16BF16_SSISH_SH_fLi128ELi32ELNS4_4UMMA5MajorE0ELSN_0ELNSM_7ScaleInE0ELSO_0EEEEEENS4_6LayoutISC_NS5_IJNSA_ILi0EEESS_SS_EEEEENS5_IJNS4_10UnderscoreESV_SV_EEEEENS4_13SM90_TMA_LOADENS4_14ComposedLayoutINS4_7SwizzleILi3ELi4ELi3EEENS4_18smem_ptr_flag_bitsILi16EEENSR_INS5_IJNSA_ILi8EEENSA_ILi64EEEEEENS5_IJS15_SB_EEEEEEEvNS4_8identityESY_S19_vS1A_EENS_8epilogue10collective18CollectiveEpilogueINS1C_23Sm100TmaWarpSpecializedILi2ELi1ELi32ELb1ELb0EEEJSG_NS5_IJNSR_ISE_SB_EENSR_ISF_SB_EEEEESH_SI_SH_SI_NS1C_6fusion15FusionCallbacksIS1G_NS1K_17LinearCombinationISH_fSH_fLNS_15FloatRoundStyleE2EEESG_S1J_JEEENS4_5SM1004TMEM4LOAD26SM100_TMEM_LOAD_32dp32b32xESY_NSZ_INS10_ILi2ELi4ELi3EEES13_NSR_INS5_IJS14_SF_EEENS5_IJSF_SB_EEEEEEENS4_39AutoVectorizingCopyWithAssumedAlignmentILi128EEENS4_14SM90_TMA_STOREES1Y_S20_S20_EEEvvEEEEvNT_6ParamsE)
        /*0038*/ 	.word	0x00000000


	//----- nvinfo : EIATTR_MIN_STACK_SIZE
	.align		4
.L_27:
        /*003c*/ 	.byte	0x04, 0x12
        /*003e*/ 	.short	(.L_29 - .L_28)
	.align		4
.L_28:
        /*0040*/ 	.word	index@(_ZN7cutlass13device_kernelINS_4gemm6kernel13GemmUniversalIN4cute5tupleIJiiiiEEENS1_10collective13CollectiveMmaINS1_35MainloopSm100TmaUmmaWarpSpecializedILi5ELi2ELi4ENS5_IJNS4_1CILi1EEESB_SB_EEEEENS5_IJNSA_ILi128EEENSA_ILi32EEESE_EEENS_6half_tENS5_IJlSB_lEEESH_SI_NS4_8TiledMMAINS4_8MMA_AtomIJNS4_20SM100_MMA_F16BF16_SSISH_SH_fLi128ELi32ELNS4_4UMMA5MajorE0ELSN_0ELNSM_7ScaleInE0ELSO_0EEEEEENS4_6LayoutISC_NS5_IJNSA_ILi0EEESS_SS_EEEEENS5_IJNS4_10UnderscoreESV_SV_EEEEENS4_13SM90_TMA_LOADENS4_14ComposedLayoutINS4_7SwizzleILi3ELi4ELi3EEENS4_18smem_ptr_flag_bitsILi16EEENSR_INS5_IJNSA_ILi8EEENSA_ILi64EEEEEENS5_IJS15_SB_EEEEEEEvNS4_8identityESY_S19_vS1A_EENS_8epilogue10collective18CollectiveEpilogueINS1C_23Sm100TmaWarpSpecializedILi2ELi1ELi32ELb1ELb0EEEJSG_NS5_IJNSR_ISE_SB_EENSR_ISF_SB_EEEEESH_SI_SH_SI_NS1C_6fusion15FusionCallbacksIS1G_NS1K_17LinearCombinationISH_fSH_fLNS_15FloatRoundStyleE2EEESG_S1J_JEEENS4_5SM1004TMEM4LOAD26SM100_TMEM_LOAD_32dp32b32xESY_NSZ_INS10_ILi2ELi4ELi3EEES13_NSR_INS5_IJS14_SF_EEENS5_IJSF_SB_EEEEEEENS4_39AutoVectorizingCopyWithAssumedAlignmentILi128EEENS4_14SM90_TMA_STOREES1Y_S20_S20_EEEvvEEEEvNT_6ParamsE)
        /*0044*/ 	.word	0x00000000
.L_29:


//--------------------- .nv.compat                --------------------------
	.section	.nv.compat,"",@"SHT_CUDA_COMPAT_INFO"
	.align	4
        /*0000*/ 	.byte	0x02, 0x09, 0x01, 0x00, 0x02, 0x02, 0x02, 0x00, 0x02, 0x05, 0x05, 0x00, 0x03, 0x07, 0x01, 0x01
        /*0010*/ 	.byte	0x02, 0x03, 0x01, 0x00, 0x02, 0x06, 0x01, 0x00, 0x04, 0x0b, 0x08, 0x00, 0x09, 0x00, 0x00, 0x00
        /*0020*/ 	.byte	0x00, 0x00, 0x00, 0x00


//--------------------- .nv.info._ZN7cutlass13device_kernelINS_4gemm6kernel13GemmUniversalIN4cute5tupleIJiiiiEEENS1_10collective13CollectiveMmaINS1_35MainloopSm100TmaUmmaWarpSpecializedILi5ELi2ELi4ENS5_IJNS4_1CILi1EEESB_SB_EEEEENS5_IJNSA_ILi128EEENSA_ILi32EEESE_EEENS_6half_tENS5_IJlSB_lEEESH_SI_NS4_8TiledMMAINS4_8MMA_AtomIJNS4_20SM100_MMA_F16BF16_SSISH_SH_fLi128ELi32ELNS4_4UMMA5MajorE0ELSN_0ELNSM_7ScaleInE0ELSO_0EEEEEENS4_6LayoutISC_NS5_IJNSA_ILi0EEESS_SS_EEEEENS5_IJNS4_10UnderscoreESV_SV_EEEEENS4_13SM90_TMA_LOADENS4_14ComposedLayoutINS4_7SwizzleILi3ELi4ELi3EEENS4_18smem_ptr_flag_bitsILi16EEENSR_INS5_IJNSA_ILi8EEENSA_ILi64EEEEEENS5_IJS15_SB_EEEEEEEvNS4_8identityESY_S19_vS1A_EENS_8epilogue10collective18CollectiveEpilogueINS1C_23Sm100TmaWarpSpecializedILi2ELi1ELi32ELb1ELb0EEEJSG_NS5_IJNSR_ISE_SB_EENSR_ISF_SB_EEEEESH_SI_SH_SI_NS1C_6fusion15FusionCallbacksIS1G_NS1K_17LinearCombinationISH_fSH_fLNS_15FloatRoundStyleE2EEESG_S1J_JEEENS4_5SM1004TMEM4LOAD26SM100_TMEM_LOAD_32dp32b32xESY_NSZ_INS10_ILi2ELi4ELi3EEES13_NSR_INS5_IJS14_SF_EEENS5_IJSF_SB_EEEEEEENS4_39AutoVectorizingCopyWithAssumedAlignmentILi128EEENS4_14SM90_TMA_STOREES1Y_S20_S20_EEEvvEEEEvNT_6ParamsE --------------------------
	.section	.nv.info._ZN7cutlass13device_kernelINS_4gemm6kernel13GemmUniversalIN4cute5tupleIJiiiiEEENS1_10collective13CollectiveMmaINS1_35MainloopSm100TmaUmmaWarpSpecializedILi5ELi2ELi4ENS5_IJNS4_1CILi1EEESB_SB_EEEEENS5_IJNSA_ILi128EEENSA_ILi32EEESE_EEENS_6half_tENS5_IJlSB_lEEESH_SI_NS4_8TiledMMAINS4_8MMA_AtomIJNS4_20SM100_MMA_F16BF16_SSISH_SH_fLi128ELi32ELNS4_4UMMA5MajorE0ELSN_0ELNSM_7ScaleInE0ELSO_0EEEEEENS4_6LayoutISC_NS5_IJNSA_ILi0EEESS_SS_EEEEENS5_IJNS4_10UnderscoreESV_SV_EEEEENS4_13SM90_TMA_LOADENS4_14ComposedLayoutINS4_7SwizzleILi3ELi4ELi3EEENS4_18smem_ptr_flag_bitsILi16EEENSR_INS5_IJNSA_ILi8EEENSA_ILi64EEEEEENS5_IJS15_SB_EEEEEEEvNS4_8identityESY_S19_vS1A_EENS_8epilogue10collective18CollectiveEpilogueINS1C_23Sm100TmaWarpSpecializedILi2ELi1ELi32ELb1ELb0EEEJSG_NS5_IJNSR_ISE_SB_EENSR_ISF_SB_EEEEESH_SI_SH_SI_NS1C_6fusion15FusionCallbacksIS1G_NS1K_17LinearCombinationISH_fSH_fLNS_15FloatRoundStyleE2EEESG_S1J_JEEENS4_5SM1004TMEM4LOAD26SM100_TMEM_LOAD_32dp32b32xESY_NSZ_INS10_ILi2ELi4ELi3EEES13_NSR_INS5_IJS14_SF_EEENS5_IJSF_SB_EEEEEEENS4_39AutoVectorizingCopyWithAssumedAlignmentILi128EEENS4_14SM90_TMA_STOREES1Y_S20_S20_EEEvvEEEEvNT_6ParamsE,"",@"SHT_CUDA_INFO"
	.sectionflags	@""
	.align	4


	//----- nvinfo : EIATTR_CUDA_API_VERSION
	.align		4
        /*0000*/ 	.byte	0x04, 0x37
        /*0002*/ 	.short	(.L_31 - .L_30)
.L_30:
        /*0004*/ 	.word	0x00000082


	//----- nvinfo : EIATTR_KPARAM_INFO
	.align		4
.L_31:
        /*0008*/ 	.byte	0x04, 0x17
        /*000a*/ 	.short	(.L_33 - .L_32)
.L_32:
        /*000c*/ 	.word	0x00000000
        /*0010*/ 	.short	0x0000
        /*0012*/ 	.short	0x0000
        /*0014*/ 	.byte	0x00, 0xf0, 0x01, 0x20


	//----- nvinfo : EIATTR_AT_ENTRY_FRAGMENTS
	.align		4
.L_33:
        /*0018*/ 	.byte	0x04, 0x4f
        /*001a*/ 	.short	(.L_35 - .L_34)


	//   ....[0]....
.L_34:
        /*001c*/ 	.word	0x00000006


	//----- nvinfo : EIATTR_RESERVED_SMEM_USED
	.align		4
.L_35:
        /*0020*/ 	.byte	0x01, 0x41
	.zero		2


	//----- nvinfo : EIATTR_SPARSE_MMA_MASK
	.align		4
        /*0024*/ 	.byte	0x03, 0x50
        /*0026*/ 	.short	0x0000


	//----- nvinfo : EIATTR_TCGEN05_1CTA_USED
	.align		4
        /*0028*/ 	.byte	0x01, 0x51
	.zero		2


	//----- nvinfo : EIATTR_MAXREG_COUNT
	.align		4
        /*002c*/ 	.byte	0x03, 0x1b
        /*002e*/ 	.short	0x00ff


	//----- nvinfo : EIATTR_NUM_BARRIERS
	.align		4
        /*0030*/ 	.byte	0x02, 0x4c
        /*0032*/ 	.byte	0x07
	.zero		1


	//----- nvinfo : EIATTR_EXTERNS
	.align		4
        /*0034*/ 	.byte	0x04, 0x0f
        /*0036*/ 	.short	(.L_37 - .L_36)


	//   ....[0]....
	.align		4
.L_36:
        /*0038*/ 	.word	index@(__assertfail)


	//----- nvinfo : EIATTR_MERCURY_ISA_VERSION
	.align		4
.L_37:
        /*003c*/ 	.byte	0x03, 0x5f
        /*003e*/ 	.short	0x0101


	//----- nvinfo : EIATTR_INT_WARP_WIDE_INSTR_OFFSETS
	.align		4
        /*0040*/ 	.byte	0x04, 0x31
        /*0042*/ 	.short	(.L_39 - .L_38)


	//   ....[0]....
.L_38:
        /*0044*/ 	.word	0x00001f20


	//   ....[1]....
        /*0048*/ 	.word	0x00003bb0


	//   ....[2]....
        /*004c*/ 	.word	0x00003be0


	//   ....[3]....
        /*0050*/ 	.word	0x00003c30


	//   ....[4]....
        /*0054*/ 	.word	0x00004620


	//   ....[5]....
        /*0058*/ 	.word	0x00004760


	//----- nvinfo : EIATTR_COOP_GROUP_MASK_REGIDS
	.align		4
.L_39:
        /*005c*/ 	.byte	0x04, 0x29
        /*005e*/ 	.short	(.L_41 - .L_40)


	//   ....[0]....
.L_40:
        /*0060*/ 	.word	0xffffffff


	//   ....[1]....
        /*0064*/ 	.word	0xffffffff


	//   ....[2]....
        /*0068*/ 	.word	0xffffffff


	//   ....[3]....
        /*006c*/ 	.word	0xffffffff


	//   ....[4]....
        /*0070*/ 	.word	0xffffffff


	//   ....[5]....
        /*0074*/ 	.word	0xffffffff


	//   ....[6]....
        /*0078*/ 	.word	0xffffffff


	//   ....[7]....
        /*007c*/ 	.word	0xffffffff


	//   ....[8]....
        /*0080*/ 	.word	0xffffffff


	//   ....[9]....
        /*0084*/ 	.word	0xffffffff


	//   ....[10]....
        /*0088*/ 	.word	0xffffffff


	//   ....[11]....
        /*008c*/ 	.word	0xffffffff


	//   ....[12]....
        /*0090*/ 	.word	0xffffffff


	//----- nvinfo : EIATTR_COOP_GROUP_INSTR_OFFSETS
	.align		4
.L_41:
        /*0094*/ 	.byte	0x04, 0x28
        /*0096*/ 	.short	(.L_43 - .L_42)


	//   ....[0]....
.L_42:
        /*0098*/ 	.word	0x00000090


	//   ....[1]....
        /*009c*/ 	.word	0x000004d0


	//   ....[2]....
        /*00a0*/ 	.word	0x00000660


	//   ....[3]....
        /*00a4*/ 	.word	0x000007c0


	//   ....[4]....
        /*00a8*/ 	.word	0x000008c0


	//   ....[5]....
        /*00ac*/ 	.word	0x00000a30


	//   ....[6]....
        /*00b0*/ 	.word	0x00000bd0


	//   ....[7]....
        /*00b4*/ 	.word	0x00001e00


	//   ....[8]....
        /*00b8*/ 	.word	0x00002c70


	//   ....[9]....
        /*00bc*/ 	.word	0x00002e80


	//   ....[10]....
        /*00c0*/ 	.word	0x00002eb0


	//   ....[11]....
        /*00c4*/ 	.word	0x00003aa0


	//   ....[12]....
        /*00c8*/ 	.word	0x00003cd0


	//----- nvinfo : EIATTR_VRC_CTA_INIT_COUNT
	.align		4
.L_43:
        /*00cc*/ 	.byte	0x02, 0x4a
        /*00ce*/ 	.byte	0x80
	.zero		1


	//----- nvinfo : EIATTR_SYSCALL_OFFSETS
	.align		4
        /*00d0*/ 	.byte	0x04, 0x46
        /*00d2*/ 	.short	(.L_45 - .L_44)


	//   ....[0]....
.L_44:
        /*00d4*/ 	.word	0x00005230


	//   ....[1]....
        /*00d8*/ 	.word	0x00005320


	//   ....[2]....
        /*00dc*/ 	.word	0x00005a90


	//----- nvinfo : EIATTR_MBARRIER_INSTR_OFFSETS
	.align		4
.L_45:
        /*00e0*/ 	.byte	0x04, 0x39
        /*00e2*/ 	.short	(.L_47 - .L_46)


	//   ....[0]....
.L_46:
        /*00e4*/ 	.word	0x000005b0
        /*00e8*/ 	.word	0x000000ff
        /*00ec*/ 	.word	0x00000000
        /*00f0*/ 	.short	0x0100
        /*00f2*/ 	.byte	0x05
	.zero		1


	//   ....[1]....
        /*00f4*/ 	.word	0x000005c0
        /*00f8*/ 	.word	0x000000ff
        /*00fc*/ 	.word	0x00000028
        /*0100*/ 	.short	0x0100
        /*0102*/ 	.byte	0x05
	.zero		1


	//   ....[2]....
        /*0104*/ 	.word	0x000005d0
        /*0108*/ 	.word	0x000000ff
        /*010c*/ 	.word	0x00000008
        /*0110*/ 	.short	0x0100
        /*0112*/ 	.byte	0x05
	.zero		1


	//   ....[3]....
        /*0114*/ 	.word	0x000005e0
        /*0118*/ 	.word	0x000000ff
        /*011c*/ 	.word	0x00000030
        /*0120*/ 	.short	0x0100
        /*0122*/ 	.byte	0x05
	.zero		1


	//   ....[4]....
        /*0124*/ 	.word	0x000005f0
        /*0128*/ 	.word	0x000000ff
        /*012c*/ 	.word	0x00000010
        /*0130*/ 	.short	0x0100
        /*0132*/ 	.byte	0x05
	.zero		1


	//   ....[5]....
        /*0134*/ 	.word	0x00000600
        /*0138*/ 	.word	0x000000ff
        /*013c*/ 	.word	0x00000038
        /*0140*/ 	.short	0x0100
        /*0142*/ 	.byte	0x05
	.zero		1


	//   ....[6]....
        /*0144*/ 	.word	0x00000610
        /*0148*/ 	.word	0x000000ff
        /*014c*/ 	.word	0x00000018
        /*0150*/ 	.short	0x0100
        /*0152*/ 	.byte	0x05
	.zero		1


	//   ....[7]....
        /*0154*/ 	.word	0x00000620
        /*0158*/ 	.word	0x000000ff
        /*015c*/ 	.word	0x00000040
        /*0160*/ 	.short	0x0100
        /*0162*/ 	.byte	0x05
	.zero		1


	//   ....[8]....
        /*0164*/ 	.word	0x00000630
        /*0168*/ 	.word	0x000000ff
        /*016c*/ 	.word	0x00000020
        /*0170*/ 	.short	0x0100
        /*0172*/ 	.byte	0x05
	.zero		1


	//   ....[9]....
        /*0174*/ 	.word	0x00000640
        /*0178*/ 	.word	0x000000ff
        /*017c*/ 	.word	0x00000048
        /*0180*/ 	.short	0x0100
        /*0182*/ 	.byte	0x05
	.zero		1


	//   ....[10]....
        /*0184*/ 	.word	0x00000770
        /*0188*/ 	.word	0x000000ff
        /*018c*/ 	.word	0x00000050
        /*0190*/ 	.short	0x0100
        /*0192*/ 	.byte	0x07
	.zero		1


	//   ....[11]....
        /*0194*/ 	.word	0x00000780
        /*0198*/ 	.word	0x000000ff
        /*019c*/ 	.word	0x00000060
        /*01a0*/ 	.short	0x0100
        /*01a2*/ 	.byte	0x07
	.zero		1


	//   ....[12]....
        /*01a4*/ 	.word	0x00000790
        /*01a8*/ 	.word	0x000000ff
        /*01ac*/ 	.word	0x00000058
        /*01b0*/ 	.short	0x0100
        /*01b2*/ 	.byte	0x07
	.zero		1


	//   ....[13]....
        /*01b4*/ 	.word	0x000007a0
        /*01b8*/ 	.word	0x000000ff
        /*01bc*/ 	.word	0x00000068
        /*01c0*/ 	.short	0x0100
        /*01c2*/ 	.byte	0x07
	.zero		1


	//   ....[14]....
        /*01c4*/ 	.word	0x00000890
        /*01c8*/ 	.word	0x000000ff
        /*01cc*/ 	.word	0x00000070
        /*01d0*/ 	.short	0x0100
        /*01d2*/ 	.byte	0x05
	.zero		1


	//   ....[15]....
        /*01d4*/ 	.word	0x000008a0
        /*01d8*/ 	.word	0x000000ff
        /*01dc*/ 	.word	0x00000078
        /*01e0*/ 	.short	0x0100
        /*01e2*/ 	.byte	0x05
	.zero		1


	//   ....[16]....
        /*01e4*/ 	.word	0x000009e0
        /*01e8*/ 	.word	0x000000ff
        /*01ec*/ 	.word	0x00000080
        /*01f0*/ 	.short	0x0100
        /*01f2*/ 	.byte	0x05
	.zero		1


	//   ....[17]....
        /*01f4*/ 	.word	0x000009f0
        /*01f8*/ 	.word	0x000000ff
        /*01fc*/ 	.word	0x00000090
        /*0200*/ 	.short	0x0100
        /*0202*/ 	.byte	0x05
	.zero		1


	//   ....[18]....
        /*0204*/ 	.word	0x00000a00
        /*0208*/ 	.word	0x000000ff
        /*020c*/ 	.word	0x00000088
        /*0210*/ 	.short	0x0100
        /*0212*/ 	.byte	0x05
	.zero		1


	//   ....[19]....
        /*0214*/ 	.word	0x00000a10
        /*0218*/ 	.word	0x000000ff
        /*021c*/ 	.word	0x00000098
        /*0220*/ 	.short	0x0100
        /*0222*/ 	.byte	0x05
	.zero		1


	//   ....[20]....
        /*0224*/ 	.word	0x00000b40
        /*0228*/ 	.word	0x000000ff
        /*022c*/ 	.word	0x000000a0
        /*0230*/ 	.short	0x0100
        /*0232*/ 	.byte	0x07
	.zero		1


	//   ....[21]....
        /*0234*/ 	.word	0x00000b50
        /*0238*/ 	.word	0x000000ff
        /*023c*/ 	.word	0x000000c0
        /*0240*/ 	.short	0x0100
        /*0242*/ 	.byte	0x07
	.zero		1


	//   ....[22]....
        /*0244*/ 	.word	0x00000b60
        /*0248*/ 	.word	0x000000ff
        /*024c*/ 	.word	0x000000a8
        /*0250*/ 	.short	0x0100
        /*0252*/ 	.byte	0x07
	.zero		1


	//   ....[23]....
        /*0254*/ 	.word	0x00000b70
        /*0258*/ 	.word	0x000000ff
        /*025c*/ 	.word	0x000000c8
        /*0260*/ 	.short	0x0100
        /*0262*/ 	.byte	0x07
	.zero		1


	//   ....[24]....
        /*0264*/ 	.word	0x00000b80
        /*0268*/ 	.word	0x000000ff
        /*026c*/ 	.word	0x000000b0
        /*0270*/ 	.short	0x0100
        /*0272*/ 	.byte	0x07
	.zero		1


	//   ....[25]....
        /*0274*/ 	.word	0x00000b90
        /*0278*/ 	.word	0x000000ff
        /*027c*/ 	.word	0x000000d0
        /*0280*/ 	.short	0x0100
        /*0282*/ 	.byte	0x07
	.zero		1


	//   ....[26]....
        /*0284*/ 	.word	0x00000ba0
        /*0288*/ 	.word	0x000000ff
        /*028c*/ 	.word	0x000000b8
        /*0290*/ 	.short	0x0100
        /*0292*/ 	.byte	0x07
	.zero		1


	//   ....[27]....
        /*0294*/ 	.word	0x00000bb0
        /*0298*/ 	.word	0x000000ff
        /*029c*/ 	.word	0x000000d8
        /*02a0*/ 	.short	0x0100
        /*02a2*/ 	.byte	0x07
	.zero		1


	//   ....[28]....
        /*02a4*/ 	.word	0x00000ca0
        /*02a8*/ 	.word	0x000000ff
        /*02ac*/ 	.word	0x000000e0
        /*02b0*/ 	.short	0x0100
        /*02b2*/ 	.byte	0x05
	.zero		1


	//   ....[29]....
        /*02b4*/ 	.word	0x00000cb0
        /*02b8*/ 	.word	0x000000ff
        /*02bc*/ 	.word	0x000000f0
        /*02c0*/ 	.short	0x0100
        /*02c2*/ 	.byte	0x05
	.zero		1


	//   ....[30]....
        /*02c4*/ 	.word	0x00000cc0
        /*02c8*/ 	.word	0x000000ff
        /*02cc*/ 	.word	0x000000e8
        /*02d0*/ 	.short	0x0100
        /*02d2*/ 	.byte	0x05
	.zero		1


	//   ....[31]....
        /*02d4*/ 	.word	0x00000cd0
        /*02d8*/ 	.word	0x000000ff
        /*02dc*/ 	.word	0x000000f8
        /*02e0*/ 	.short	0x0100
        /*02e2*/ 	.byte	0x05
	.zero		1


	//   ....[32]....
        /*02e4*/ 	.word	0x000015a0
        /*02e8*/ 	.word	0x00000002
        /*02ec*/ 	.word	0x000000f0
        /*02f0*/ 	.short	0x010a
        /*02f2*/ 	.byte	0xff
	.zero		1


	//   ....[33]....
        /*02f4*/ 	.word	0x000015d0
        /*02f8*/ 	.word	0x00000002
        /*02fc*/ 	.word	0x000000e0
        /*0300*/ 	.short	0x0101
        /*0302*/ 	.byte	0xff
	.zero		1


	//   ....[34]....
        /*0304*/ 	.word	0x000016a0
        /*0308*/ 	.word	0x000000ff
        /*030c*/ 	.word	0x00000028
        /*0310*/ 	.short	0x010a
        /*0312*/ 	.byte	0x08
	.zero		1


	//   ....[35]....
        /*0314*/ 	.word	0x00001740
        /*0318*/ 	.word	0x000000ff
        /*031c*/ 	.word	0x00000028
        /*0320*/ 	.short	0x010a
        /*0322*/ 	.byte	0x21
	.zero		1


	//   ....[36]....
        /*0324*/ 	.word	0x00001890
        /*0328*/ 	.word	0x000000ff
        /*032c*/ 	.word	0x00000028
        /*0330*/ 	.short	0x010a
        /*0332*/ 	.byte	0x08
	.zero		1


	//   ....[37]....
        /*0334*/ 	.word	0x00001a60
        /*0338*/ 	.word	0x000000ff
        /*033c*/ 	.word	0x00000078
        /*0340*/ 	.short	0x0101
        /*0342*/ 	.byte	0x04
	.zero		1


	//   ....[38]....
        /*0344*/ 	.word	0x00001a80
        /*0348*/ 	.word	0x000000ff
        /*034c*/ 	.word	0x00000028
        /*0350*/ 	.short	0x010a
        /*0352*/ 	.byte	0x08
	.zero		1


	//   ....[39]....
        /*0354*/ 	.word	0x00001b00
        /*0358*/ 	.word	0x000000ff
        /*035c*/ 	.word	0x00000028
        /*0360*/ 	.short	0x010a
        /*0362*/ 	.byte	0x21
	.zero		1


	//   ....[40]....
        /*0364*/ 	.word	0x00001c50
        /*0368*/ 	.word	0x000000ff
        /*036c*/ 	.word	0x00000028
        /*0370*/ 	.short	0x010a
        /*0372*/ 	.byte	0x08
	.zero		1


	//   ....[41]....
        /*0374*/ 	.word	0x00001e30
        /*0378*/ 	.word	0x00000002
        /*037c*/ 	.word	0x00000080
        /*0380*/ 	.short	0x010a
        /*0382*/ 	.byte	0xff
	.zero		1


	//   ....[42]....
        /*0384*/ 	.word	0x00001ef0
        /*0388*/ 	.word	0x00000002
        /*038c*/ 	.word	0x00000000
        /*0390*/ 	.short	0x0101
        /*0392*/ 	.byte	0xff
	.zero		1


	//   ....[43]....
        /*0394*/ 	.word	0x00002450
        /*0398*/ 	.word	0x000000ff
        /*039c*/ 	.word	0x00000000
        /*03a0*/ 	.short	0x010a
        /*03a2*/ 	.byte	0x05
	.zero		1


	//   ....[44]....
        /*03a4*/ 	.word	0x000024e0
        /*03a8*/ 	.word	0x000000ff
        /*03ac*/ 	.word	0x00000000
        /*03b0*/ 	.short	0x010a
        /*03b2*/ 	.byte	0x05
	.zero		1


	//   ....[45]....
        /*03b4*/ 	.word	0x00002570
        /*03b8*/ 	.word	0x000000ff
        /*03bc*/ 	.word	0x00000000
        /*03c0*/ 	.short	0x010a
        /*03c2*/ 	.byte	0x05
	.zero		1


	//   ....[46]....
        /*03c4*/ 	.word	0x00002600
        /*03c8*/ 	.word	0x000000ff
        /*03cc*/ 	.word	0x00000000
        /*03d0*/ 	.short	0x010a
        /*03d2*/ 	.byte	0x05
	.zero		1


	//   ....[47]....
        /*03d4*/ 	.word	0x000026a0
        /*03d8*/ 	.word	0x00000000
        /*03dc*/ 	.word	0x00000000
        /*03e0*/ 	.short	0x010a
        /*03e2*/ 	.byte	0xff
	.zero		1


	//   ....[48]....
        /*03e4*/ 	.word	0x000027c0
        /*03e8*/ 	.word	0x00000000
        /*03ec*/ 	.word	0x000000e0
        /*03f0*/ 	.short	0x010a
        /*03f2*/ 	.byte	0xff
	.zero		1


	//   ....[49]....
        /*03f4*/ 	.word	0x00002830
        /*03f8*/ 	.word	0x00000000
        /*03fc*/ 	.word	0x00000000
        /*0400*/ 	.short	0x0101
        /*0402*/ 	.byte	0xff
	.zero		1


	//   ....[50]....
        /*0404*/ 	.word	0x00002850
        /*0408*/ 	.word	0x000000ff
        /*040c*/ 	.word	0x00000090
        /*0410*/ 	.short	0x010a
        /*0412*/ 	.byte	0x05
	.zero		1


	//   ....[51]....
        /*0414*/ 	.word	0x00002970
        /*0418*/ 	.word	0x00000000
        /*041c*/ 	.word	0x00000080
        /*0420*/ 	.short	0x010a
        /*0422*/ 	.byte	0xff
	.zero		1


	//   ....[52]....
        /*0424*/ 	.word	0x00002a70
        /*0428*/ 	.word	0x00000000
        /*042c*/ 	.word	0x00000000
        /*0430*/ 	.short	0x0101
        /*0432*/ 	.byte	0xff
	.zero		1


	//   ....[53]....
        /*0434*/ 	.word	0x00002b00
        /*0438*/ 	.word	0x000000ff
        /*043c*/ 	.word	0x00000090
        /*0440*/ 	.short	0x0106
        /*0442*/ 	.byte	0x05
	.zero		1


	//   ....[54]....
        /*0444*/ 	.word	0x00002b20
        /*0448*/ 	.word	0x000000ff
        /*044c*/ 	.word	0x00000090
        /*0450*/ 	.short	0x010a
        /*0452*/ 	.byte	0x05
	.zero		1


	//   ....[55]....
        /*0454*/ 	.word	0x00002bb0
        /*0458*/ 	.word	0x000000ff
        /*045c*/ 	.word	0x00000090
        /*0460*/ 	.short	0x0106
        /*0462*/ 	.byte	0x04
	.zero		1


	//   ....[56]....
        /*0464*/ 	.word	0x00002bf0
        /*0468*/ 	.word	0x00000000
        /*046c*/ 	.word	0x00000090
        /*0470*/ 	.short	0x010a
        /*0472*/ 	.byte	0xff
	.zero		1


	//   ....[57]....
        /*0474*/ 	.word	0x000031b0
        /*0478*/ 	.word	0x00000000
        /*047c*/ 	.word	0x00000080
        /*0480*/ 	.short	0x010a
        /*0482*/ 	.byte	0xff
	.zero		1


	//   ....[58]....
        /*0484*/ 	.word	0x000032b0
        /*0488*/ 	.word	0x00000003
        /*048c*/ 	.word	0x00000000
        /*0490*/ 	.short	0x0101
        /*0492*/ 	.byte	0xff
	.zero		1


	//   ....[59]....
        /*0494*/ 	.word	0x000032c0
        /*0498*/ 	.word	0x000000ff
        /*049c*/ 	.word	0x00000000
        /*04a0*/ 	.short	0x010a
        /*04a2*/ 	.byte	0x07
	.zero		1


	//   ....[60]....
        /*04a4*/ 	.word	0x000032f0
        /*04a8*/ 	.word	0x000000ff
        /*04ac*/ 	.word	0x000000c0
        /*04b0*/ 	.short	0x010a
        /*04b2*/ 	.byte	0x06
	.zero		1


	//   ....[61]....
        /*04b4*/ 	.word	0x000033c0
        /*04b8*/ 	.word	0x000000ff
        /*04bc*/ 	.word	0x00000000
        /*04c0*/ 	.short	0x010a
        /*04c2*/ 	.byte	0x0b
	.zero		1


	//   ....[62]....
        /*04c4*/ 	.word	0x000034f0
        /*04c8*/ 	.word	0x000000ff
        /*04cc*/ 	.word	0x00000000
        /*04d0*/ 	.short	0x010a
        /*04d2*/ 	.byte	0x22
	.zero		1


	//   ....[63]....
        /*04d4*/ 	.word	0x000038d0
        /*04d8*/ 	.word	0x000000ff
        /*04dc*/ 	.word	0x00000000
        /*04e0*/ 	.short	0x010a
        /*04e2*/ 	.byte	0x06
	.zero		1


	//   ....[64]....
        /*04e4*/ 	.word	0x00003960
        /*04e8*/ 	.word	0x000000ff
        /*04ec*/ 	.word	0x00000000
        /*04f0*/ 	.short	0x010a
        /*04f2*/ 	.byte	0x06
	.zero		1


	//   ....[65]....
        /*04f4*/ 	.word	0x000039f0
        /*04f8*/ 	.word	0x000000ff
        /*04fc*/ 	.word	0x00000000
        /*0500*/ 	.short	0x010a
        /*0502*/ 	.byte	0x06
	.zero		1


	//   ....[66]....
        /*0504*/ 	.word	0x00003a80
        /*0508*/ 	.word	0x000000ff
        /*050c*/ 	.word	0x00000000
        /*0510*/ 	.short	0x010a
        /*0512*/ 	.byte	0x07
	.zero		1


	//   ....[67]....
        /*0514*/ 	.word	0x00003ec0
        /*0518*/ 	.word	0x00000000
        /*051c*/ 	.word	0x00000080
        /*0520*/ 	.short	0x010a
        /*0522*/ 	.byte	0xff
	.zero		1


	//   ....[68]....
        /*0524*/ 	.word	0x00003fa0
        /*0528*/ 	.word	0x00000000
        /*052c*/ 	.word	0x00000000
        /*0530*/ 	.short	0x0101
        /*0532*/ 	.byte	0xff
	.zero		1


	//   ....[69]....
        /*0534*/ 	.word	0x000042c0
        /*0538*/ 	.word	0x000000ff
        /*053c*/ 	.word	0x00000078
        /*0540*/ 	.short	0x010a
        /*0542*/ 	.byte	0x07
	.zero		1


	//   ....[70]....
        /*0544*/ 	.word	0x000044a0
        /*0548*/ 	.word	0x000000ff
        /*054c*/ 	.word	0x00000060
        /*0550*/ 	.short	0x010a
        /*0552*/ 	.byte	0x0d
	.zero		1


	//   ....[71]....
        /*0554*/ 	.word	0x000047b0
        /*0558*/ 	.word	0x000000ff
        /*055c*/ 	.word	0x00000050
        /*0560*/ 	.short	0x010b
        /*0562*/ 	.byte	0x0d
	.zero		1


	//   ....[72]....
        /*0564*/ 	.word	0x00004810
        /*0568*/ 	.word	0x000000ff
        /*056c*/ 	.word	0x00000000
        /*0570*/ 	.short	0x0101
        /*0572*/ 	.byte	0x0e
	.zero		1


	//   ....[73]....
        /*0574*/ 	.word	0x00004860
        /*0578*/ 	.word	0x000000ff
        /*057c*/ 	.word	0x00000000
        /*0580*/ 	.short	0x010a
        /*0582*/ 	.byte	0x04
	.zero		1


	//   ....[74]....
        /*0584*/ 	.word	0x00004900
        /*0588*/ 	.word	0x00000000
        /*058c*/ 	.word	0x00000000
        /*0590*/ 	.short	0x010a
        /*0592*/ 	.byte	0xff
	.zero		1


	//   ....[75]....
        /*0594*/ 	.word	0x00004c40
        /*0598*/ 	.word	0x00000000
        /*059c*/ 	.word	0x00000080
        /*05a0*/ 	.short	0x010a
        /*05a2*/ 	.byte	0xff
	.zero		1


	//   ....[76]....
        /*05a4*/ 	.word	0x00004d50
        /*05a8*/ 	.word	0x00000000
        /*05ac*/ 	.word	0x00000000
        /*05b0*/ 	.short	0x0101
        /*05b2*/ 	.byte	0xff
	.zero		1


	//   ....[77]....
        /*05b4*/ 	.word	0x00005700
        /*05b8*/ 	.word	0x00000003
        /*05bc*/ 	.word	0x00000050
        /*05c0*/ 	.short	0x010a
        /*05c2*/ 	.byte	0xff
	.zero		1


	//   ....[78]....
        /*05c4*/ 	.word	0x00005710
        /*05c8*/ 	.word	0x00000010
        /*05cc*/ 	.word	0x000000a0
        /*05d0*/ 	.short	0x010a
        /*05d2*/ 	.byte	0xff
	.zero		1


	//   ....[79]....
        /*05d4*/ 	.word	0x000058b0
        /*05d8*/ 	.word	0x00000003
        /*05dc*/ 	.word	0x00000050
        /*05e0*/ 	.short	0x010a
        /*05e2*/ 	.byte	0xff
	.zero		1


	//   ....[80]....
        /*05e4*/ 	.word	0x00005970
        /*05e8*/ 	.word	0x00000010
        /*05ec*/ 	.word	0x000000a0
        /*05f0*/ 	.short	0x010a
        /*05f2*/ 	.byte	0xff
	.zero		1


	//   ....[81]....
        /*05f4*/ 	.word	0x00005bf0
        /*05f8*/ 	.word	0x000000ff
        /*05fc*/ 	.word	0x00000000
        /*0600*/ 	.short	0x0101
        /*0602*/ 	.byte	0x05
	.zero		1


	//   ....[82]....
        /*0604*/ 	.word	0x000064d0
        /*0608*/ 	.word	0x00000000
        /*060c*/ 	.word	0x00000000
        /*0610*/ 	.short	0x0101
        /*0612*/ 	.byte	0xff
	.zero		1


	//   ....[83]....
        /*0614*/ 	.word	0x00006770
        /*0618*/ 	.word	0x00000002
        /*061c*/ 	.word	0x000000f0
        /*0620*/ 	.short	0x010a
        /*0622*/ 	.byte	0xff
	.zero		1


	//   ....[84]....
        /*0624*/ 	.word	0x000067d0
        /*0628*/ 	.word	0x00000002
        /*062c*/ 	.word	0x00000028
        /*0630*/ 	.short	0x010a
        /*0632*/ 	.byte	0xff
	.zero		1


	//   ....[85]....
        /*0634*/ 	.word	0x00006830
        /*0638*/ 	.word	0x00000002
        /*063c*/ 	.word	0x00000028
        /*0640*/ 	.short	0x010a
        /*0642*/ 	.byte	0xff
	.zero		1


	//   ....[86]....
        /*0644*/ 	.word	0x00006880
        /*0648*/ 	.word	0x00000002
        /*064c*/ 	.word	0x00000080
        /*0650*/ 	.short	0x010a
        /*0652*/ 	.byte	0xff
	.zero		1


	//   ....[87]....
        /*0654*/ 	.word	0x000068e0
        /*0658*/ 	.word	0x00000000
        /*065c*/ 	.word	0x00000000
        /*0660*/ 	.short	0x010a
        /*0662*/ 	.byte	0xff
	.zero		1


	//   ....[88]....
        /*0664*/ 	.word	0x00006940
        /*0668*/ 	.word	0x00000000
        /*066c*/ 	.word	0x00000000
        /*0670*/ 	.short	0x010a
        /*0672*/ 	.byte	0xff
	.zero		1


	//   ....[89]....
        /*0674*/ 	.word	0x000069a0
        /*0678*/ 	.word	0x00000000
        /*067c*/ 	.word	0x00000000
        /*0680*/ 	.short	0x010a
        /*0682*/ 	.byte	0xff
	.zero		1


	//   ....[90]....
        /*0684*/ 	.word	0x00006a00
        /*0688*/ 	.word	0x00000000
        /*068c*/ 	.word	0x00000000
        /*0690*/ 	.short	0x010a
        /*0692*/ 	.byte	0xff
	.zero		1


	//   ....[91]....
        /*0694*/ 	.word	0x00006a50
        /*0698*/ 	.word	0x00000000
        /*069c*/ 	.word	0x000000e0
        /*06a0*/ 	.short	0x010a
        /*06a2*/ 	.byte	0xff
	.zero		1


	//   ....[92]....
        /*06a4*/ 	.word	0x00006ab0
        /*06a8*/ 	.word	0x00000000
        /*06ac*/ 	.word	0x00000090
        /*06b0*/ 	.short	0x010a
        /*06b2*/ 	.byte	0xff
	.zero		1


	//   ....[93]....
        /*06b4*/ 	.word	0x00006b00
        /*06b8*/ 	.word	0x00000000
        /*06bc*/ 	.word	0x00000080
        /*06c0*/ 	.short	0x010a
        /*06c2*/ 	.byte	0xff
	.zero		1


	//   ....[94]....
        /*06c4*/ 	.word	0x00006b60
        /*06c8*/ 	.word	0x00000000
        /*06cc*/ 	.word	0x00000090
        /*06d0*/ 	.short	0x010a
        /*06d2*/ 	.byte	0xff
	.zero		1


	//   ....[95]....
        /*06d4*/ 	.word	0x00006bb0
        /*06d8*/ 	.word	0x00000000
        /*06dc*/ 	.word	0x00000080
        /*06e0*/ 	.short	0x010a
        /*06e2*/ 	.byte	0xff
	.zero		1


	//   ....[96]....
        /*06e4*/ 	.word	0x00006c10
        /*06e8*/ 	.word	0x00000002
        /*06ec*/ 	.word	0x000000c0
        /*06f0*/ 	.short	0x010a
        /*06f2*/ 	.byte	0xff
	.zero		1


	//   ....[97]....
        /*06f4*/ 	.word	0x00006c70
        /*06f8*/ 	.word	0x00000000
        /*06fc*/ 	.word	0x00000000
        /*0700*/ 	.short	0x010a
        /*0702*/ 	.byte	0xff
	.zero		1


	//   ....[98]....
        /*0704*/ 	.word	0x00006cd0
        /*0708*/ 	.word	0x00000000
        /*070c*/ 	.word	0x00000000
        /*0710*/ 	.short	0x010a
        /*0712*/ 	.byte	0xff
	.zero		1


	//   ....[99]....
        /*0714*/ 	.word	0x00006d30
        /*0718*/ 	.word	0x00000000
        /*071c*/ 	.word	0x00000000
        /*0720*/ 	.short	0x010a
        /*0722*/ 	.byte	0xff
	.zero		1


	//   ....[100]....
        /*0724*/ 	.word	0x00006d90
        /*0728*/ 	.word	0x00000000
        /*072c*/ 	.word	0x00000000
        /*0730*/ 	.short	0x010a
        /*0732*/ 	.byte	0xff
	.zero		1


	//   ....[101]....
        /*0734*/ 	.word	0x00006df0
        /*0738*/ 	.word	0x00000000
        /*073c*/ 	.word	0x00000000
        /*0740*/ 	.short	0x010a
        /*0742*/ 	.byte	0xff
	.zero		1


	//   ....[102]....
        /*0744*/ 	.word	0x00006e40
        /*0748*/ 	.word	0x00000000
        /*074c*/ 	.word	0x00000080
        /*0750*/ 	.short	0x010a
        /*0752*/ 	.byte	0xff
	.zero		1


	//   ....[103]....
        /*0754*/ 	.word	0x00006ea0
        /*0758*/ 	.word	0x00000000
        /*075c*/ 	.word	0x00000078
        /*0760*/ 	.short	0x010a
        /*0762*/ 	.byte	0xff
	.zero		1


	//   ....[104]....
        /*0764*/ 	.word	0x00006f00
        /*0768*/ 	.word	0x00000000
        /*076c*/ 	.word	0x00000060
        /*0770*/ 	.short	0x010a
        /*0772*/ 	.byte	0xff
	.zero		1


	//   ....[105]....
        /*0774*/ 	.word	0x00006f60
        /*0778*/ 	.word	0x00000000
        /*077c*/ 	.word	0x00000000
        /*0780*/ 	.short	0x010a
        /*0782*/ 	.byte	0xff
	.zero		1


	//   ....[106]....
        /*0784*/ 	.word	0x00006fb0
        /*0788*/ 	.word	0x00000000
        /*078c*/ 	.word	0x00000080
        /*0790*/ 	.short	0x010a
        /*0792*/ 	.byte	0xff
	.zero		1


	//   ....[107]....
        /*0794*/ 	.word	0x00007000
        /*0798*/ 	.word	0x00000003
        /*079c*/ 	.word	0x00000050
        /*07a0*/ 	.short	0x010a
        /*07a2*/ 	.byte	0xff
	.zero		1


	//   ....[108]....
        /*07a4*/ 	.word	0x00007050
        /*07a8*/ 	.word	0x00000010
        /*07ac*/ 	.word	0x000000a0
        /*07b0*/ 	.short	0x010a
        /*07b2*/ 	.byte	0xff
	.zero		1


	//----- nvinfo : EIATTR_NUM_MBARRIERS
	.align		4
.L_47:
        /*07b4*/ 	.byte	0x03, 0x38
        /*07b6*/ 	.short	0x0020


	//----- nvinfo : EIATTR_EXIT_INSTR_OFFSETS
	.align		4
        /*07b8*/ 	.byte	0x04, 0x1c
        /*07ba*/ 	.short	(.L_49 - .L_48)


	//   ....[0]....
.L_48:
        /*07bc*/ 	.word	0x000026d0


	//   ....[1]....
        /*07c0*/ 	.word	0x00002bc0


	//   ....[2]....
        /*07c4*/ 	.word	0x00002c20


	//   ....[3]....
        /*07c8*/ 	.word	0x00003ce0


	//   ....[4]....
        /*07cc*/ 	.word	0x00004930


	//   ....[5]....
        /*07d0*/ 	.word	0x00004970


	//   ....[6]....
        /*07d4*/ 	.word	0x00006680


	//   ....[7]....
        /*07d8*/ 	.word	0x00006700


	//   ....[8]....
        /*07dc*/ 	.word	0x00006730


	//   ....[9]....
        /*07e0*/ 	.word	0x00006760


	//----- nvinfo : EIATTR_MAX_THREADS
	.align		4
.L_49:
        /*07e4*/ 	.byte	0x04, 0x05
        /*07e6*/ 	.short	(.L_51 - .L_50)
.L_50:
        /*07e8*/ 	.word	0x00000100
        /*07ec*/ 	.word	0x00000001
        /*07f0*/ 	.word	0x00000001


	//----- nvinfo : EIATTR_CRS_STACK_SIZE
	.align		4
.L_51:
        /*07f4*/ 	.byte	0x04, 0x1e
        /*07f6*/ 	.short	(.L_53 - .L_52)
.L_52:
        /*07f8*/ 	.word	0x00000000


	//----- nvinfo : EIATTR_CBANK_PARAM_SIZE
	.align		4
.L_53:
        /*07fc*/ 	.byte	0x03, 0x19
        /*07fe*/ 	.short	0x0800


	//----- nvinfo : EIATTR_PARAM_CBANK
	.align		4
        /*0800*/ 	.byte	0x04, 0x0a
        /*0802*/ 	.short	(.L_55 - .L_54)
	.align		4
.L_54:
        /*0804*/ 	.word	index@(.nv.constant0._ZN7cutlass13device_kernelINS_4gemm6kernel13GemmUniversalIN4cute5tupleIJiiiiEEENS1_10collective13CollectiveMmaINS1_35MainloopSm100TmaUmmaWarpSpecializedILi5ELi2ELi4ENS5_IJNS4_1CILi1EEESB_SB_EEEEENS5_IJNSA_ILi128EEENSA_ILi32EEESE_EEENS_6half_tENS5_IJlSB_lEEESH_SI_NS4_8TiledMMAINS4_8MMA_AtomIJNS4_20SM100_MMA_F16BF16_SSISH_SH_fLi128ELi32ELNS4_4UMMA5MajorE0ELSN_0ELNSM_7ScaleInE0ELSO_0EEEEEENS4_6LayoutISC_NS5_IJNSA_ILi0EEESS_SS_EEEEENS5_IJNS4_10UnderscoreESV_SV_EEEEENS4_13SM90_TMA_LOADENS4_14ComposedLayoutINS4_7SwizzleILi3ELi4ELi3EEENS4_18smem_ptr_flag_bitsILi16EEENSR_INS5_IJNSA_ILi8EEENSA_ILi64EEEEEENS5_IJS15_SB_EEEEEEEvNS4_8identityESY_S19_vS1A_EENS_8epilogue10collective18CollectiveEpilogueINS1C_23Sm100TmaWarpSpecializedILi2ELi1ELi32ELb1ELb0EEEJSG_NS5_IJNSR_ISE_SB_EENSR_ISF_SB_EEEEESH_SI_SH_SI_NS1C_6fusion15FusionCallbacksIS1G_NS1K_17LinearCombinationISH_fSH_fLNS_15FloatRoundStyleE2EEESG_S1J_JEEENS4_5SM1004TMEM4LOAD26SM100_TMEM_LOAD_32dp32b32xESY_NSZ_INS10_ILi2ELi4ELi3EEES13_NSR_INS5_IJS14_SF_EEENS5_IJSF_SB_EEEEEEENS4_39AutoVectorizingCopyWithAssumedAlignmentILi128EEENS4_14SM90_TMA_STOREES1Y_S20_S20_EEEvvEEEEvNT_6ParamsE)
        /*0808*/ 	.short	0x0380
        /*080a*/ 	.short	0x0800


	//----- nvinfo : EIATTR_SW_WAR
	.align		4
.L_55:
        /*080c*/ 	.byte	0x04, 0x36
        /*080e*/ 	.short	(.L_57 - .L_56)
.L_56:
        /*0810*/ 	.word	0x00000008
.L_57:


//--------------------- .nv.callgraph             --------------------------
	.section	.nv.callgraph,"",@"SHT_CUDA_CALLGRAPH"
	.align	4
	.sectionentsize	8
	.align		4
        /*0000*/ 	.word	0x00000000
	.align		4
        /*0004*/ 	.word	0xffffffff
	.align		4
        /*0008*/ 	.word	index@(_ZN7cutlass13device_kernelINS_4gemm6kernel13GemmUniversalIN4cute5tupleIJiiiiEEENS1_10collective13CollectiveMmaINS1_35MainloopSm100TmaUmmaWarpSpecializedILi5ELi2ELi4ENS5_IJNS4_1CILi1EEESB_SB_EEEEENS5_IJNSA_ILi128EEENSA_ILi32EEESE_EEENS_6half_tENS5_IJlSB_lEEESH_SI_NS4_8TiledMMAINS4_8MMA_AtomIJNS4_20SM100_MMA_F16BF16_SSISH_SH_fLi128ELi32ELNS4_4UMMA5MajorE0ELSN_0ELNSM_7ScaleInE0ELSO_0EEEEEENS4_6LayoutISC_NS5_IJNSA_ILi0EEESS_SS_EEEEENS5_IJNS4_10UnderscoreESV_SV_EEEEENS4_13SM90_TMA_LOADENS4_14ComposedLayoutINS4_7SwizzleILi3ELi4ELi3EEENS4_18smem_ptr_flag_bitsILi16EEENSR_INS5_IJNSA_ILi8EEENSA_ILi64EEEEEENS5_IJS15_SB_EEEEEEEvNS4_8identityESY_S19_vS1A_EENS_8epilogue10collective18CollectiveEpilogueINS1C_23Sm100TmaWarpSpecializedILi2ELi1ELi32ELb1ELb0EEEJSG_NS5_IJNSR_ISE_SB_EENSR_ISF_SB_EEEEESH_SI_SH_SI_NS1C_6fusion15FusionCallbacksIS1G_NS1K_17LinearCombinationISH_fSH_fLNS_15FloatRoundStyleE2EEESG_S1J_JEEENS4_5SM1004TMEM4LOAD26SM100_TMEM_LOAD_32dp32b32xESY_NSZ_INS10_ILi2ELi4ELi3EEES13_NSR_INS5_IJS14_SF_EEENS5_IJSF_SB_EEEEEEENS4_39AutoVectorizingCopyWithAssumedAlignmentILi128EEENS4_14SM90_TMA_STOREES1Y_S20_S20_EEEvvEEEEvNT_6ParamsE)
	.align		4
        /*000c*/ 	.word	index@(__assertfail)
	.align		4
        /*0010*/ 	.word	0x00000000
	.align		4
        /*0014*/ 	.word	0xfffffffe
	.align		4
        /*0018*/ 	.word	0x00000000
	.align		4
        /*001c*/ 	.word	0xfffffffd
	.align		4
        /*0020*/ 	.word	0x00000000
	.align		4
        /*0024*/ 	.word	0xfffffffc


//--------------------- .nv.constant4             --------------------------
	.section	.nv.constant4,"a",@progbits
	.align	8
	.align		8
.nv.constant4:
        /*0000*/ 	.dword	__assertfail
	.align		8
        /*0008*/ 	.dword	__unnamed_1
	.align		8
        /*0010*/ 	.dword	__unnamed_2
	.align		8
        /*0018*/ 	.dword	_ZN40_INTERNAL_40415eb0_4_k_cu_0a9bafa3_152704cuda3std3__45__cpo5beginE
	.align		8
        /*0020*/ 	.dword	_ZN40_INTERNAL_40415eb0_4_k_cu_0a9bafa3_152704cuda3std3__45__cpo3endE
	.align		8
        /*0028*/ 	.dword	_ZN40_INTERNAL_40415eb0_4_k_cu_0a9bafa3_152704cuda3std3__45__cpo6cbeginE
	.align		8
        /*0030*/ 	.dword	_ZN40_INTERNAL_40415eb0_4_k_cu_0a9bafa3_152704cuda3std3__45__cpo4cendE
	.align		8
        /*0038*/ 	.dword	_ZN40_INTERNAL_40415eb0_4_k_cu_0a9bafa3_152704cuda3std3__442_GLOBAL__N__40415eb0_4_k_cu_0a9bafa3_152706ignoreE
	.align		8
        /*0040*/ 	.dword	_ZN40_INTERNAL_40415eb0_4_k_cu_0a9bafa3_152704cuda3std3__419piecewise_constructE
	.align		8
        /*0048*/ 	.dword	_ZN40_INTERNAL_40415eb0_4_k_cu_0a9bafa3_152704cuda3std3__48in_placeE
	.align		8
        /*0050*/ 	.dword	_ZN40_INTERNAL_40415eb0_4_k_cu_0a9bafa3_152704cuda3std6ranges3__45__cpo4swapE
	.align		8
        /*0058*/ 	.dword	_ZN40_INTERNAL_40415eb0_4_k_cu_0a9bafa3_152704cuda3std6ranges3__45__cpo9iter_moveE
	.align		8
        /*0060*/ 	.dword	_ZN40_INTERNAL_40415eb0_4_k_cu_0a9bafa3_152704cute7productE
	.align		8
        /*0068*/ 	.dword	_ZN40_INTERNAL_40415eb0_4_k_cu_0a9bafa3_152704cute1_E
	.align		8
        /*0070*/ 	.dword	$str$25
	.align		8
        /*0078*/ 	.dword	$str$26
	.align		8
        /*0080*/ 	.dword	$str$27
	.align		8
        /*0088*/ 	.dword	$str$28


//--------------------- .text._ZN7cutlass13device_kernelINS_4gemm6kernel13GemmUniversalIN4cute5tupleIJiiiiEEENS1_10collective13CollectiveMmaINS1_35MainloopSm100TmaUmmaWarpSpecializedILi5ELi2ELi4ENS5_IJNS4_1CILi1EEESB_SB_EEEEENS5_IJNSA_ILi128EEENSA_ILi32EEESE_EEENS_6half_tENS5_IJlSB_lEEESH_SI_NS4_8TiledMMAINS4_8MMA_AtomIJNS4_20SM100_MMA_F16BF16_SSISH_SH_fLi128ELi32ELNS4_4UMMA5MajorE0ELSN_0ELNSM_7ScaleInE0ELSO_0EEEEEENS4_6LayoutISC_NS5_IJNSA_ILi0EEESS_SS_EEEEENS5_IJNS4_10UnderscoreESV_SV_EEEEENS4_13SM90_TMA_LOADENS4_14ComposedLayoutINS4_7SwizzleILi3ELi4ELi3EEENS4_18smem_ptr_flag_bitsILi16EEENSR_INS5_IJNSA_ILi8EEENSA_ILi64EEEEEENS5_IJS15_SB_EEEEEEEvNS4_8identityESY_S19_vS1A_EENS_8epilogue10collective18CollectiveEpilogueINS1C_23Sm100TmaWarpSpecializedILi2ELi1ELi32ELb1ELb0EEEJSG_NS5_IJNSR_ISE_SB_EENSR_ISF_SB_EEEEESH_SI_SH_SI_NS1C_6fusion15FusionCallbacksIS1G_NS1K_17LinearCombinationISH_fSH_fLNS_15FloatRoundStyleE2EEESG_S1J_JEEENS4_5SM1004TMEM4LOAD26SM100_TMEM_LOAD_32dp32b32xESY_NSZ_INS10_ILi2ELi4ELi3EEES13_NSR_INS5_IJS14_SF_EEENS5_IJSF_SB_EEEEEEENS4_39AutoVectorizingCopyWithAssumedAlignmentILi128EEENS4_14SM90_TMA_STOREES1Y_S20_S20_EEEvvEEEEvNT_6ParamsE --------------------------
	.section	.text._ZN7cutlass13device_kernelINS_4gemm6kernel13GemmUniversalIN4cute5tupleIJiiiiEEENS1_10collective13CollectiveMmaINS1_35MainloopSm100TmaUmmaWarpSpecializedILi5ELi2ELi4ENS5_IJNS4_1CILi1EEESB_SB_EEEEENS5_IJNSA_ILi128EEENSA_ILi32EEESE_EEENS_6half_tENS5_IJlSB_lEEESH_SI_NS4_8TiledMMAINS4_8MMA_AtomIJNS4_20SM100_MMA_F16BF16_SSISH_SH_fLi128ELi32ELNS4_4UMMA5MajorE0ELSN_0ELNSM_7ScaleInE0ELSO_0EEEEEENS4_6LayoutISC_NS5_IJNSA_ILi0EEESS_SS_EEEEENS5_IJNS4_10UnderscoreESV_SV_EEEEENS4_13SM90_TMA_LOADENS4_14ComposedLayoutINS4_7SwizzleILi3ELi4ELi3EEENS4_18smem_ptr_flag_bitsILi16EEENSR_INS5_IJNSA_ILi8EEENSA_ILi64EEEEEENS5_IJS15_SB_EEEEEEEvNS4_8identityESY_S19_vS1A_EENS_8epilogue10collective18CollectiveEpilogueINS1C_23Sm100TmaWarpSpecializedILi2ELi1ELi32ELb1ELb0EEEJSG_NS5_IJNSR_ISE_SB_EENSR_ISF_SB_EEEEESH_SI_SH_SI_NS1C_6fusion15FusionCallbacksIS1G_NS1K_17LinearCombinationISH_fSH_fLNS_15FloatRoundStyleE2EEESG_S1J_JEEENS4_5SM1004TMEM4LOAD26SM100_TMEM_LOAD_32dp32b32xESY_NSZ_INS10_ILi2ELi4ELi3EEES13_NSR_INS5_IJS14_SF_EEENS5_IJSF_SB_EEEEEEENS4_39AutoVectorizingCopyWithAssumedAlignmentILi128EEENS4_14SM90_TMA_STOREES1Y_S20_S20_EEEvvEEEEvNT_6ParamsE,"ax",@progbits
	.align	128
.text._ZN7cutlass13device_kernelINS_4gemm6kernel13GemmUniversalIN4cute5tupleIJiiiiEEENS1_10collective13CollectiveMmaINS1_35MainloopSm100TmaUmmaWarpSpecializedILi5ELi2ELi4ENS5_IJNS4_1CILi1EEESB_SB_EEEEENS5_IJNSA_ILi128EEENSA_ILi32EEESE_EEENS_6half_tENS5_IJlSB_lEEESH_SI_NS4_8TiledMMAINS4_8MMA_AtomIJNS4_20SM100_MMA_F16BF16_SSISH_SH_fLi128ELi32ELNS4_4UMMA5MajorE0ELSN_0ELNSM_7ScaleInE0ELSO_0EEEEEENS4_6LayoutISC_NS5_IJNSA_ILi0EEESS_SS_EEEEENS5_IJNS4_10UnderscoreESV_SV_EEEEENS4_13SM90_TMA_LOADENS4_14ComposedLayoutINS4_7SwizzleILi3ELi4ELi3EEENS4_18smem_ptr_flag_bitsILi16EEENSR_INS5_IJNSA_ILi8EEENSA_ILi64EEEEEENS5_IJS15_SB_EEEEEEEvNS4_8identityESY_S19_vS1A_EENS_8epilogue10collective18CollectiveEpilogueINS1C_23Sm100TmaWarpSpecializedILi2ELi1ELi32ELb1ELb0EEEJSG_NS5_IJNSR_ISE_SB_EENSR_ISF_SB_EEEEESH_SI_SH_SI_NS1C_6fusion15FusionCallbacksIS1G_NS1K_17LinearCombinationISH_fSH_fLNS_15FloatRoundStyleE2EEESG_S1J_JEEENS4_5SM1004TMEM4LOAD26SM100_TMEM_LOAD_32dp32b32xESY_NSZ_INS10_ILi2ELi4ELi3EEES13_NSR_INS5_IJS14_SF_EEENS5_IJSF_SB_EEEEEEENS4_39AutoVectorizingCopyWithAssumedAlignmentILi128EEENS4_14SM90_TMA_STOREES1Y_S20_S20_EEEvvEEEEvNT_6ParamsE:
        .type           _ZN7cutlass13device_kernelINS_4gemm6kernel13GemmUniversalIN4cute5tupleIJiiiiEEENS1_10collective13CollectiveMmaINS1_35MainloopSm100TmaUmmaWarpSpecializedILi5ELi2ELi4ENS5_IJNS4_1CILi1EEESB_SB_EEEEENS5_IJNSA_ILi128EEENSA_ILi32EEESE_EEENS_6half_tENS5_IJlSB_lEEESH_SI_NS4_8TiledMMAINS4_8MMA_AtomIJNS4_20SM100_MMA_F16BF16_SSISH_SH_fLi128ELi32ELNS4_4UMMA5MajorE0ELSN_0ELNSM_7ScaleInE0ELSO_0EEEEEENS4_6LayoutISC_NS5_IJNSA_ILi0EEESS_SS_EEEEENS5_IJNS4_10UnderscoreESV_SV_EEEEENS4_13SM90_TMA_LOADENS4_14ComposedLayoutINS4_7SwizzleILi3ELi4ELi3EEENS4_18smem_ptr_flag_bitsILi16EEENSR_INS5_IJNSA_ILi8EEENSA_ILi64EEEEEENS5_IJS15_SB_EEEEEEEvNS4_8identityESY_S19_vS1A_EENS_8epilogue10collective18CollectiveEpilogueINS1C_23Sm100TmaWarpSpecializedILi2ELi1ELi32ELb1ELb0EEEJSG_NS5_IJNSR_ISE_SB_EENSR_ISF_SB_EEEEESH_SI_SH_SI_NS1C_6fusion15FusionCallbacksIS1G_NS1K_17LinearCombinationISH_fSH_fLNS_15FloatRoundStyleE2EEESG_S1J_JEEENS4_5SM1004TMEM4LOAD26SM100_TMEM_LOAD_32dp32b32xESY_NSZ_INS10_ILi2ELi4ELi3EEES13_NSR_INS5_IJS14_SF_EEENS5_IJSF_SB_EEEEEEENS4_39AutoVectorizingCopyWithAssumedAlignmentILi128EEENS4_14SM90_TMA_STOREES1Y_S20_S20_EEEvvEEEEvNT_6ParamsE,@function
        .size           _ZN7cutlass13device_kernelINS_4gemm6kernel13GemmUniversalIN4cute5tupleIJiiiiEEENS1_10collective13CollectiveMmaINS1_35MainloopSm100TmaUmmaWarpSpecializedILi5ELi2ELi4ENS5_IJNS4_1CILi1EEESB_SB_EEEEENS5_IJNSA_ILi128EEENSA_ILi32EEESE_EEENS_6half_tENS5_IJlSB_lEEESH_SI_NS4_8TiledMMAINS4_8MMA_AtomIJNS4_20SM100_MMA_F16BF16_SSISH_SH_fLi128ELi32ELNS4_4UMMA5MajorE0ELSN_0ELNSM_7ScaleInE0ELSO_0EEEEEENS4_6LayoutISC_NS5_IJNSA_ILi0EEESS_SS_EEEEENS5_IJNS4_10UnderscoreESV_SV_EEEEENS4_13SM90_TMA_LOADENS4_14ComposedLayoutINS4_7SwizzleILi3ELi4ELi3EEENS4_18smem_ptr_flag_bitsILi16EEENSR_INS5_IJNSA_ILi8EEENSA_ILi64EEEEEENS5_IJS15_SB_EEEEEEEvNS4_8identityESY_S19_vS1A_EENS_8epilogue10collective18CollectiveEpilogueINS1C_23Sm100TmaWarpSpecializedILi2ELi1ELi32ELb1ELb0EEEJSG_NS5_IJNSR_ISE_SB_EENSR_ISF_SB_EEEEESH_SI_SH_SI_NS1C_6fusion15FusionCallbacksIS1G_NS1K_17LinearCombinationISH_fSH_fLNS_15FloatRoundStyleE2EEESG_S1J_JEEENS4_5SM1004TMEM4LOAD26SM100_TMEM_LOAD_32dp32b32xESY_NSZ_INS10_ILi2ELi4ELi3EEES13_NSR_INS5_IJS14_SF_EEENS5_IJSF_SB_EEEEEEENS4_39AutoVectorizingCopyWithAssumedAlignmentILi128EEENS4_14SM90_TMA_STOREES1Y_S20_S20_EEEvvEEEEvNT_6ParamsE,(.L_x_140 - _ZN7cutlass13device_kernelINS_4gemm6kernel13GemmUniversalIN4cute5tupleIJiiiiEEENS1_10collective13CollectiveMmaINS1_35MainloopSm100TmaUmmaWarpSpecializedILi5ELi2ELi4ENS5_IJNS4_1CILi1EEESB_SB_EEEEENS5_IJNSA_ILi128EEENSA_ILi32EEESE_EEENS_6half_tENS5_IJlSB_lEEESH_SI_NS4_8TiledMMAINS4_8MMA_AtomIJNS4_20SM100_MMA_F16BF16_SSISH_SH_fLi128ELi32ELNS4_4UMMA5MajorE0ELSN_0ELNSM_7ScaleInE0ELSO_0EEEEEENS4_6LayoutISC_NS5_IJNSA_ILi0EEESS_SS_EEEEENS5_IJNS4_10UnderscoreESV_SV_EEEEENS4_13SM90_TMA_LOADENS4_14ComposedLayoutINS4_7SwizzleILi3ELi4ELi3EEENS4_18smem_ptr_flag_bitsILi16EEENSR_INS5_IJNSA_ILi8EEENSA_ILi64EEEEEENS5_IJS15_SB_EEEEEEEvNS4_8identityESY_S19_vS1A_EENS_8epilogue10collective18CollectiveEpilogueINS1C_23Sm100TmaWarpSpecializedILi2ELi1ELi32ELb1ELb0EEEJSG_NS5_IJNSR_ISE_SB_EENSR_ISF_SB_EEEEESH_SI_SH_SI_NS1C_6fusion15FusionCallbacksIS1G_NS1K_17LinearCombinationISH_fSH_fLNS_15FloatRoundStyleE2EEESG_S1J_JEEENS4_5SM1004TMEM4LOAD26SM100_TMEM_LOAD_32dp32b32xESY_NSZ_INS10_ILi2ELi4ELi3EEES13_NSR_INS5_IJS14_SF_EEENS5_IJSF_SB_EEEEEEENS4_39AutoVectorizingCopyWithAssumedAlignmentILi128EEENS4_14SM90_TMA_STOREES1Y_S20_S20_EEEvvEEEEvNT_6ParamsE)
        .other          _ZN7cutlass13device_kernelINS_4gemm6kernel13GemmUniversalIN4cute5tupleIJiiiiEEENS1_10collective13CollectiveMmaINS1_35MainloopSm100TmaUmmaWarpSpecializedILi5ELi2ELi4ENS5_IJNS4_1CILi1EEESB_SB_EEEEENS5_IJNSA_ILi128EEENSA_ILi32EEESE_EEENS_6half_tENS5_IJlSB_lEEESH_SI_NS4_8TiledMMAINS4_8MMA_AtomIJNS4_20SM100_MMA_F16BF16_SSISH_SH_fLi128ELi32ELNS4_4UMMA5MajorE0ELSN_0ELNSM_7ScaleInE0ELSO_0EEEEEENS4_6LayoutISC_NS5_IJNSA_ILi0EEESS_SS_EEEEENS5_IJNS4_10UnderscoreESV_SV_EEEEENS4_13SM90_TMA_LOADENS4_14ComposedLayoutINS4_7SwizzleILi3ELi4ELi3EEENS4_18smem_ptr_flag_bitsILi16EEENSR_INS5_IJNSA_ILi8EEENSA_ILi64EEEEEENS5_IJS15_SB_EEEEEEEvNS4_8identityESY_S19_vS1A_EENS_8epilogue10collective18CollectiveEpilogueINS1C_23Sm100TmaWarpSpecializedILi2ELi1ELi32ELb1ELb0EEEJSG_NS5_IJNSR_ISE_SB_EENSR_ISF_SB_EEEEESH_SI_SH_SI_NS1C_6fusion15FusionCallbacksIS1G_NS1K_17LinearCombinationISH_fSH_fLNS_15FloatRoundStyleE2EEESG_S1J_JEEENS4_5SM1004TMEM4LOAD26SM100_TMEM_LOAD_32dp32b32xESY_NSZ_INS10_ILi2ELi4ELi3EEES13_NSR_INS5_IJS14_SF_EEENS5_IJSF_SB_EEEEEEENS4_39AutoVectorizingCopyWithAssumedAlignmentILi128EEENS4_14SM90_TMA_STOREES1Y_S20_S20_EEEvvEEEEvNT_6ParamsE,@"STO_CUDA_ENTRY STV_DEFAULT"
_ZN7cutlass13device_kernelINS_4gemm6kernel13GemmUniversalIN4cute5tupleIJiiiiEEENS1_10collective13CollectiveMmaINS1_35MainloopSm100TmaUmmaWarpSpecializedILi5ELi2ELi4ENS5_IJNS4_1CILi1EEESB_SB_EEEEENS5_IJNSA_ILi128EEENSA_ILi32EEESE_EEENS_6half_tENS5_IJlSB_lEEESH_SI_NS4_8TiledMMAINS4_8MMA_AtomIJNS4_20SM100_MMA_F16BF16_SSISH_SH_fLi128ELi32ELNS4_4UMMA5MajorE0ELSN_0ELNSM_7ScaleInE0ELSO_0EEEEEENS4_6LayoutISC_NS5_IJNSA_ILi0EEESS_SS_EEEEENS5_IJNS4_10UnderscoreESV_SV_EEEEENS4_13SM90_TMA_LOADENS4_14ComposedLayoutINS4_7SwizzleILi3ELi4ELi3EEENS4_18smem_ptr_flag_bitsILi16EEENSR_INS5_IJNSA_ILi8EEENSA_ILi64EEEEEENS5_IJS15_SB_EEEEEEEvNS4_8identityESY_S19_vS1A_EENS_8epilogue10collective18CollectiveEpilogueINS1C_23Sm100TmaWarpSpecializedILi2ELi1ELi32ELb1ELb0EEEJSG_NS5_IJNSR_ISE_SB_EENSR_ISF_SB_EEEEESH_SI_SH_SI_NS1C_6fusion15FusionCallbacksIS1G_NS1K_17LinearCombinationISH_fSH_fLNS_15FloatRoundStyleE2EEESG_S1J_JEEENS4_5SM1004TMEM4LOAD26SM100_TMEM_LOAD_32dp32b32xESY_NSZ_INS10_ILi2ELi4ELi3EEES13_NSR_INS5_IJS14_SF_EEENS5_IJSF_SB_EEEEEEENS4_39AutoVectorizingCopyWithAssumedAlignmentILi128EEENS4_14SM90_TMA_STOREES1Y_S20_S20_EEEvvEEEEvNT_6ParamsE:
[----:B------:R-:W1:Y:S01]  /*0000*/  LDC R1, c[0x0][0x37c] ;  /* 0x0000df00ff017b82 */ /* 0x000e620000000800 */
[----:B------:R-:W2:Y:S01]  /*0010*/  S2R R108, SR_TID.X ;  /* 0x00000000006c7919 */ /* 0x000ea20000002100 */
[----:B------:R-:W3:Y:S01]  /*0020*/  LDCU.64 UR4, c[0x0][0x890] ;  /* 0x00011200ff0477ac */ /* 0x000ee20008000a00 */
[----:B------:R-:W-:Y:S02]  /*0030*/  PRMT R94, RZ, 0x7610, R94 ;  /* 0x00007610ff5e7816 */ /* 0x000fe4000000005e */
[----:B------:R-:W-:Y:S01]  /*0040*/  ELECT P5, URZ, PT ;  /* 0x0000000000ff782f */ /* 0x000fe200038a0000 */
[----:B------:R-:W4:Y:S01]  /*0050*/  LDCU.64 UR40, c[0x0][0x358] ;  /* 0x00006b00ff2877ac */ /* 0x000f220008000a00 */
[----:B---3--:R-:W-:-:S04]  /*0060*/  UISETP.NE.U32.AND UP0, UPT, UR4, URZ, UPT ;  /* 0x000000ff0400728c */ /* 0x008fc8000bf05070 */
[----:B------:R-:W-:Y:S01]  /*0070*/  UISETP.NE.AND.EX UP0, UPT, UR5, URZ, UPT, UP0 ;  /* 0x000000ff0500728c */ /* 0x000fe2000bf05300 */
[----:B--2---:R-:W-:-:S05]  /*0080*/  SHF.R.U32.HI R95, RZ, 0x5, R108 ;  /* 0x00000005ff5f7819 */ /* 0x004fca000001166c */
[----:B------:R-:W2:Y:S02]  /*0090*/  SHFL.IDX PT, R0, R95, RZ, 0x1f ;  /* 0x00001fff5f007589 */ /* 0x000ea400000e0000 */
[----:B--2---:R-:W-:Y:S01]  /*00a0*/  R2UR UR8, R0 ;  /* 0x00000000000872ca */ /* 0x004fe200000e0000 */
[----:B-1--4-:R-:W-:-:S14]  /*00b0*/  BRA.U UP0, `(.L_x_0) ;  /* 0x00000001002c7547 */ /* 0x012fdc000b800000 */
[----:B------:R-:W1:Y:S02]  /*00c0*/  LDCU.64 UR6, c[0x0][0x888] ;  /* 0x00011100ff0677ac */ /* 0x000e640008000a00 */
[----:B-1----:R-:W-:-:S04]  /*00d0*/  UISETP.NE.U32.AND UP0, UPT, UR6, URZ, UPT ;  /* 0x000000ff0600728c */ /* 0x002fc8000bf05070 */
[----:B------:R-:W-:-:S09]  /*00e0*/  UISETP.NE.AND.EX UP0, UPT, UR7, URZ, UPT, UP0 ;  /* 0x000000ff0700728c */ /* 0x000fd2000bf05300 */
[----:B------:R-:W-:Y:S05]  /*00f0*/  BRA.U !UP0, `(.L_x_1) ;  /* 0x0000000108107547 */ /* 0x000fea000b800000 */
[----:B------:R-:W1:Y:S02]  /*0100*/  LDC.64 R48, c[0x0][0x888] ;  /* 0x00022200ff307b82 */ /* 0x000e640000000a00 */
[----:B-1----:R1:W5:Y:S01]  /*0110*/  LDG.E R48, desc[UR40][R48.64] ;  /* 0x0000002830307981 */ /* 0x002362000c1e1900 */
[----:B------:R-:W-:Y:S01]  /*0120*/  HFMA2 R94, -RZ, RZ, 0, 5.9604644775390625e-08 ;  /* 0x00000001ff5e7431 */ /* 0x000fe200000001ff */
[----:B------:R-:W-:Y:S05]  /*0130*/  BRA `(.L_x_0) ;  /* 0x00000000000c7947 */ /* 0x000fea0003800000 */
.L_x_1:
[----:B------:R-:W1:Y:S01]  /*0140*/  LDCU UR6, c[0x0][0x880] ;  /* 0x00011000ff0677ac */ /* 0x000e620008000800 */
[----:B------:R-:W-:Y:S01]  /*0150*/  HFMA2 R94, -RZ, RZ, 0, 5.9604644775390625e-08 ;  /* 0x00000001ff5e7431 */ /* 0x000fe200000001ff */
[----:B-1----:R-:W-:-:S07]  /*0160*/  MOV R48, UR6 ;  /* 0x0000000600307c02 */ /* 0x002fce0008000f00 */
.L_x_0:
[----:B------:R-:W2:Y:S02]  /*0170*/  LDCU.64 UR6, c[0x0][0x8b0] ;  /* 0x00011600ff0677ac */ /* 0x000ea40008000a00 */
[----:B--2---:R-:W-:-:S04]  /*0180*/  UISETP.NE.U32.AND UP0, UPT, UR6, URZ, UPT ;  /* 0x000000ff0600728c */ /* 0x004fc8000bf05070 */
[----:B------:R-:W-:-:S09]  /*0190*/  UISETP.NE.AND.EX UP0, UPT, UR7, URZ, UPT, UP0 ;  /* 0x000000ff0700728c */ /* 0x000fd2000bf05300 */
[----:B------:R-:W-:Y:S05]  /*01a0*/  BRA.U UP0, `(.L_x_2) ;  /* 0x0000000100247547 */ /* 0x000fea000b800000 */
[----:B------:R-:W2:Y:S02]  /*01b0*/  LDCU.64 UR6, c[0x0][0x8a8] ;  /* 0x00011500ff0677ac */ /* 0x000ea40008000a00 */
[----:B--2---:R-:W-:-:S04]  /*01c0*/  UISETP.NE.U32.AND UP0, UPT, UR6, URZ, UPT ;  /* 0x000000ff0600728c */ /* 0x004fc8000bf05070 */
[----:B------:R-:W-:-:S09]  /*01d0*/  UISETP.NE.AND.EX UP0, UPT, UR7, URZ, UPT, UP0 ;  /* 0x000000ff0700728c */ /* 0x000fd2000bf05300 */
[----:B------:R-:W-:Y:S05]  /*01e0*/  BRA.U !UP0, `(.L_x_3) ;  /* 0x00000001080c7547 */ /* 0x000fea000b800000 */
[----:B------:R-:W2:Y:S02]  /*01f0*/  LDC.64 R2, c[0x0][0x8a8] ;  /* 0x00022a00ff027b82 */ /* 0x000ea40000000a00 */
[----:B--2---:R2:W5:Y:S01]  /*0200*/  LDG.E R47, desc[UR40][R2.64] ;  /* 0x00000028022f7981 */ /* 0x004562000c1e1900 */
[----:B------:R-:W-:Y:S05]  /*0210*/  BRA `(.L_x_2) ;  /* 0x0000000000087947 */ /* 0x000fea0003800000 */
.L_x_3:
[----:B------:R-:W2:Y:S02]  /*0220*/  LDCU UR6, c[0x0][0x8a0] ;  /* 0x00011400ff0677ac */ /* 0x000ea40008000800 */
[----:B--2---:R-:W-:Y:S02]  /*0230*/  MOV R47, UR6 ;  /* 0x00000006002f7c02 */ /* 0x004fe40008000f00 */
.L_x_2:
[----:B------:R-:W-:Y:S01]  /*0240*/  IMAD.U32 R0, RZ, RZ, UR8 ;  /* 0x00000008ff007e24 */ /* 0x000fe2000f8e00ff */
[----:B------:R-:W-:Y:S04]  /*0250*/  BSSY.RECONVERGENT B0, `(.L_x_4) ;  /* 0x000000c000007945 */ /* 0x000fe80003800200 */
[C---:B------:R-:W-:Y:S02]  /*0260*/  ISETP.NE.OR P1, PT, R0.reuse, 0x1, !P5 ;  /* 0x000000010000780c */ /* 0x040fe40006f25670 */
[----:B------:R-:W-:-:S11]  /*0270*/  ISETP.NE.OR P0, PT, R0, 0x3, !P5 ;  /* 0x000000030000780c */ /* 0x000fd60006f05670 */
[----:B------:R-:W-:Y:S05]  /*0280*/  @P1 BRA `(.L_x_5) ;  /* 0x0000000000201947 */ /* 0x000fea0003800000 */
[----:B------:R-:W3:Y:S02]  /*0290*/  LDCU.64 UR6, c[0x0][0x348] ;  /* 0x00006900ff0677ac */ /* 0x000ee40008000a00 */
[----:B---3--:R-:W-:Y:S02]  /*02a0*/  UIADD3 UR10, UP1, UPT, UR6, 0x80, URZ ;  /* 0x00000080060a7890 */ /* 0x008fe4000ff3e0ff */
[----:B------:R-:W-:Y:S02]  /*02b0*/  UIADD3 UR6, UP0, UPT, UR6, 0x180, URZ ;  /* 0x0000018006067890 */ /* 0x000fe4000ff1e0ff */
[----:B------:R-:W-:Y:S02]  /*02c0*/  UIADD3.X UR11, UPT, UPT, URZ, UR7, URZ, UP1, !UPT ;  /* 0x00000007ff0b7290 */ /* 0x000fe40008ffe4ff */
[----:B------:R-:W-:-:S07]  /*02d0*/  UIADD3.X UR7, UPT, UPT, URZ, UR7, URZ, UP0, !UPT ;  /* 0x00000007ff077290 */ /* 0x000fce00087fe4ff */
[----:B------:R3:W-:Y:S02]  /*02e0*/  UTMACCTL.PF [UR10] ;  /* 0x000000000a0079b9 */ /* 0x0007e40008040000 */
[----:B------:R3:W-:Y:S02]  /*02f0*/  UTMACCTL.PF [UR6] ;  /* 0x00000000060079b9 */ /* 0x0007e40008040000 */
[----:B---3--:R-:W-:Y:S01]  /*0300*/  NOP ;  /* 0x0000000000007918 */ /* 0x008fe20000000000 */
.L_x_5:
[----:B------:R-:W-:Y:S05]  /*0310*/  BSYNC.RECONVERGENT B0 ;  /* 0x0000000000007941 */ /* 0x000fea0003800200 */
.L_x_4:
[----:B------:R-:W-:Y:S04]  /*0320*/  BSSY.RECONVERGENT B0, `(.L_x_6) ;  /* 0x000000a000007945 */ /* 0x000fe80003800200 */
        /* <DEDUP_REMOVED lines=9> */
.L_x_7:
[----:B------:R-:W-:Y:S05]  /*03c0*/  BSYNC.RECONVERGENT B0 ;  /* 0x0000000000007941 */ /* 0x000fea0003800200 */
.L_x_6:
[----:B------:R-:W3:Y:S01]  /*03d0*/  LDCU.64 UR6, c[0x0][0x888] ;  /* 0x00011100ff0677ac */ /* 0x000ee20008000a00 */
[----:B------:R-:W-:Y:S02]  /*03e0*/  UISETP.EQ.U32.AND UP1, UPT, UR4, URZ, UPT ;  /* 0x000000ff0400728c */ /* 0x000fe4000bf22070 */
[----:B------:R-:W-:Y:S02]  /*03f0*/  UPLOP3.LUT UP2, UPT, UPT, UPT, UPT, 0x80, 0x8 ;  /* 0x000000000008789c */ /* 0x000fe40003f4f070 */
[----:B---3--:R-:W-:-:S04]  /*0400*/  UISETP.NE.U32.AND UP0, UPT, UR6, URZ, UPT ;  /* 0x000000ff0600728c */ /* 0x008fc8000bf05070 */
[----:B------:R-:W-:-:S04]  /*0410*/  UISETP.NE.AND.EX UP0, UPT, UR7, URZ, UPT, UP0 ;  /* 0x000000ff0700728c */ /* 0x000fc8000bf05300 */
[----:B------:R-:W-:-:S04]  /*0420*/  UISETP.EQ.OR.EX UP3, UPT, UR5, URZ, !UP0, UP1 ;  /* 0x000000ff0500728c */ /* 0x000fc8000c762710 */
[----:B------:R-:W-:-:S05]  /*0430*/  UP2UR UR45, UPR, URZ, 0x8 ;  /* 0x00000008ff2d7883 */ /* 0x000fca0008000000 */
[----:B------:R-:W-:Y:S07]  /*0440*/  BRA.U !UP3, `(.L_x_8) ;  /* 0x000000010b207547 */ /* 0x000fee000b800000 */
[----:B------:R-:W-:Y:S01]  /*0450*/  UISETP.NE.U32.AND UP2, UPT, UR4, URZ, UPT ;  /* 0x000000ff0400728c */ /* 0x000fe2000bf45070 */
[----:B-----5:R-:W-:Y:S01]  /*0460*/  FSETP.NEU.AND P0, PT, R48, RZ, PT ;  /* 0x000000ff3000720b */ /* 0x020fe20003f0d000 */
[----:B------:R-:W-:Y:S02]  /*0470*/  USEL UR4, URZ, 0xffffffff, UP0 ;  /* 0xffffffffff047887 */ /* 0x000fe40008000000 */
[----:B------:R-:W-:-:S10]  /*0480*/  UISETP.NE.AND.EX UP2, UPT, UR5, URZ, UPT, UP2 ;  /* 0x000000ff0500728c */ /* 0x000fd4000bf45320 */
[----:B------:R-:W-:Y:S01]  /*0490*/  VOTEU.ANY UP1, P0 ;  /* 0x0000000000ff7886 */ /* 0x000fe20000020100 */
[----:B------:R-:W-:-:S04]  /*04a0*/  @!UP2 USEL UR4, URZ, 0xffffffff, UP1 ;  /* 0xffffffffff04a887 */ /* 0x000fc80008800000 */
[----:B------:R-:W-:-:S04]  /*04b0*/  ULOP3.LUT UR4, UR4, 0x1, URZ, 0xc0, !UPT ;  /* 0x0000000104047892 */ /* 0x000fc8000f8ec0ff */
[----:B------:R-:W-:-:S11]  /*04c0*/  UISETP.NE.U32.AND UP2, UPT, UR4, 0x1, UPT ;  /* 0x000000010400788c */ /* 0x000fd6000bf45070 */
.L_x_8:
[----:B--2---:R-:W2:Y:S01]  /*04d0*/  SHFL.IDX PT, R2, R95, RZ, 0x1f ;  /* 0x00001fff5f027589 */ /* 0x004ea200000e0000 */
[----:B------:R-:W-:-:S04]  /*04e0*/  UISETP.NE.AND UP1, UPT, UR8, 0x2, UPT ;  /* 0x000000020800788c */ /* 0x000fc8000bf25270 */
[----:B------:R-:W-:Y:S01]  /*04f0*/  USEL UR6, URZ, 0x1, UP1 ;  /* 0x00000001ff067887 */ /* 0x000fe20008800000 */
[----:B--2---:R-:W-:-:S13]  /*0500*/  ISETP.NE.AND P0, PT, R2, RZ, PT ;  /* 0x000000ff0200720c */ /* 0x004fda0003f05270 */
[----:B------:R-:W-:Y:S05]  /*0510*/  @P0 BRA `(.L_x_9) ;  /* 0x0000000000500947 */ /* 0x000fea0003800000 */
[----:B------:R-:W2:Y:S01]  /*0520*/  S2UR UR5, SR_CgaCtaId ;  /* 0x00000000000579c3 */ /* 0x000ea20000008800 */
[----:B------:R-:W-:Y:S01]  /*0530*/  UMOV UR7, 0x400 ;  /* 0x0000040000077882 */ /* 0x000fe20000000000 */
[----:B------:R-:W-:Y:S01]  /*0540*/  UMOV UR4, 0x1 ;  /* 0x0000000100047882 */ /* 0x000fe20000000000 */
[----:B------:R-:W-:Y:S01]  /*0550*/  ELECT P0, URZ, PT ;  /* 0x0000000000ff782f */ /* 0x000fe20003800000 */
[----:B------:R-:W-:-:S04]  /*0560*/  UIADD3 UR10, UPT, UPT, -UR4, 0x100000, URZ ;  /* 0x00100000040a7890 */ /* 0x000fc8000fffe1ff */
[----:B------:R-:W-:Y:S02]  /*0570*/  USHF.L.U32 UR11, UR10, 0xb, URZ ;  /* 0x0000000b0a0b7899 */ /* 0x000fe400080006ff */
[----:B------:R-:W-:Y:S02]  /*0580*/  USHF.L.U32 UR10, UR10, 0x1, URZ ;  /* 0x000000010a0a7899 */ /* 0x000fe400080006ff */
[----:B--2---:R-:W-:Y:S01]  /*0590*/  ULEA UR5, UR5, UR7, 0x18 ;  /* 0x0000000705057291 */ /* 0x004fe2000f8ec0ff */
[----:B------:R-:W2:Y:S11]  /*05a0*/  FENCE.VIEW.ASYNC.S ;  /* 0x00000000000073c6 */ /* 0x000eb60000000000 */
[----:B--2---:R2:W3:Y:S01]  /*05b0*/  SYNCS.EXCH.64 URZ, [UR5], UR10 ;  /* 0x0000000a05ff75b2 */ /* 0x0044e20008000100 */
[----:B------:R2:W4:Y:S01]  /*05c0*/  SYNCS.EXCH.64 URZ, [UR5+0x28], UR10 ;  /* 0x0000280a05ff75b2 */ /* 0x0005220008000100 */
[----:B------:R2:W1:Y:S01]  /*05d0*/  SYNCS.EXCH.64 URZ, [UR5+0x8], UR10 ;  /* 0x0000080a05ff75b2 */ /* 0x0004620008000100 */
[----:B------:R2:W1:Y:S01]  /*05e0*/  SYNCS.EXCH.64 URZ, [UR5+0x30], UR10 ;  /* 0x0000300a05ff75b2 */ /* 0x0004620008000100 */
[----:B------:R2:W1:Y:S01]  /*05f0*/  SYNCS.EXCH.64 URZ, [UR5+0x10], UR10 ;  /* 0x0000100a05ff75b2 */ /* 0x0004620008000100 */
[----:B------:R2:W1:Y:S01]  /*0600*/  SYNCS.EXCH.64 URZ, [UR5+0x38], UR10 ;  /* 0x0000380a05ff75b2 */ /* 0x0004620008000100 */
[----:B------:R2:W1:Y:S01]  /*0610*/  SYNCS.EXCH.64 URZ, [UR5+0x18], UR10 ;  /* 0x0000180a05ff75b2 */ /* 0x0004620008000100 */
[----:B------:R2:W1:Y:S01]  /*0620*/  SYNCS.EXCH.64 URZ, [UR5+0x40], UR10 ;  /* 0x0000400a05ff75b2 */ /* 0x0004620008000100 */
[----:B------:R2:W1:Y:S01]  /*0630*/  SYNCS.EXCH.64 URZ, [UR5+0x20], UR10 ;  /* 0x0000200a05ff75b2 */ /* 0x0004620008000100 */
[----:B------:R2:W1:Y:S01]  /*0640*/  SYNCS.EXCH.64 URZ, [UR5+0x48], UR10 ;  /* 0x0000480a05ff75b2 */ /* 0x0004620008000100 */
[----:B------:R-:W-:Y:S01]  /*0650*/  NOP ;  /* 0x0000000000007918 */ /* 0x000fe20000000000 */
.L_x_9:
[----:B------:R-:W2:Y:S01]  /*0660*/  SHFL.IDX PT, R2, R95, RZ, 0x1f ;  /* 0x00001fff5f027589 */ /* 0x000ea200000e0000 */
[----:B------:R-:W-:Y:S01]  /*0670*/  NOP ;  /* 0x0000000000007918 */ /* 0x000fe20000000000 */
[----:B--2---:R-:W-:-:S13]  /*0680*/  ISETP.NE.AND P0, PT, R2, 0x1, PT ;  /* 0x000000010200780c */ /* 0x004fda0003f05270 */
[----:B------:R-:W-:Y:S05]  /*0690*/  @P0 BRA `(.L_x_10) ;  /* 0x0000000000480947 */ /* 0x000fea0003800000 */
[----:B------:R-:W2:Y:S01]  /*06a0*/  S2UR UR7, SR_CgaCtaId ;  /* 0x00000000000779c3 */ /* 0x000ea20000008800 */
[----:B------:R-:W-:Y:S01]  /*06b0*/  UMOV UR9, 0x400 ;  /* 0x0000040000097882 */ /* 0x000fe20000000000 */
[----:B------:R-:W-:Y:S01]  /*06c0*/  UMOV UR5, 0x20 ;  /* 0x0000002000057882 */ /* 0x000fe20000000000 */
[----:B------:R-:W-:Y:S01]  /*06d0*/  UMOV UR4, 0x80 ;  /* 0x0000008000047882 */ /* 0x000fe20000000000 */
[----:B------:R-:W-:-:S04]  /*06e0*/  UIADD3 UR10, UPT, UPT, -UR5, 0x100000, URZ ;  /* 0x00100000050a7890 */ /* 0x000fc8000fffe1ff */
[----:B------:R-:W-:Y:S02]  /*06f0*/  USHF.L.U32 UR11, UR10, 0xb, URZ ;  /* 0x0000000b0a0b7899 */ /* 0x000fe400080006ff */
[----:B------:R-:W-:Y:S02]  /*0700*/  USHF.L.U32 UR10, UR10, 0x1, URZ ;  /* 0x000000010a0a7899 */ /* 0x000fe400080006ff */
[----:B------:R-:W-:-:S04]  /*0710*/  UIADD3 UR4, UPT, UPT, -UR4, 0x100000, URZ ;  /* 0x0010000004047890 */ /* 0x000fc8000fffe1ff */
[----:B------:R-:W-:Y:S02]  /*0720*/  USHF.L.U32 UR5, UR4, 0xb, URZ ;  /* 0x0000000b04057899 */ /* 0x000fe400080006ff */
[----:B------:R-:W-:Y:S01]  /*0730*/  USHF.L.U32 UR4, UR4, 0x1, URZ ;  /* 0x0000000104047899 */ /* 0x000fe200080006ff */
[----:B------:R-:W-:Y:S01]  /*0740*/  ELECT P0, URZ, PT ;  /* 0x0000000000ff782f */ /* 0x000fe20003800000 */
[----:B--2---:R-:W-:Y:S01]  /*0750*/  ULEA UR7, UR7, UR9, 0x18 ;  /* 0x0000000907077291 */ /* 0x004fe2000f8ec0ff */
[----:B------:R-:W2:Y:S11]  /*0760*/  FENCE.VIEW.ASYNC.S ;  /* 0x00000000000073c6 */ /* 0x000eb60000000000 */
[----:B--2---:R2:W1:Y:S01]  /*0770*/  SYNCS.EXCH.64 URZ, [UR7+0x50], UR10 ;  /* 0x0000500a07ff75b2 */ /* 0x0044620008000100 */
[----:B------:R2:W1:Y:S01]  /*0780*/  SYNCS.EXCH.64 URZ, [UR7+0x60], UR4 ;  /* 0x0000600407ff75b2 */ /* 0x0004620008000100 */
[----:B------:R2:W1:Y:S01]  /*0790*/  SYNCS.EXCH.64 URZ, [UR7+0x58], UR10 ;  /* 0x0000580a07ff75b2 */ /* 0x0004620008000100 */
[----:B------:R2:W1:Y:S01]  /*07a0*/  SYNCS.EXCH.64 URZ, [UR7+0x68], UR4 ;  /* 0x0000680407ff75b2 */ /* 0x0004620008000100 */
[----:B------:R-:W-:Y:S01]  /*07b0*/  NOP ;  /* 0x0000000000007918 */ /* 0x000fe20000000000 */
.L_x_10:
[----:B------:R-:W3:Y:S01]  /*07c0*/  SHFL.IDX PT, R2, R95, RZ, 0x1f ;  /* 0x00001fff5f027589 */ /* 0x000ee200000e0000 */
[----:B------:R-:W-:Y:S01]  /*07d0*/  NOP ;  /* 0x0000000000007918 */ /* 0x000fe20000000000 */
[----:B---3--:R-:W-:-:S13]  /*07e0*/  ISETP.NE.AND P0, PT, R2, 0x3, PT ;  /* 0x000000030200780c */ /* 0x008fda0003f05270 */
[----:B------:R-:W-:Y:S05]  /*07f0*/  @P0 BRA `(.L_x_11) ;  /* 0x0000000000300947 */ /* 0x000fea0003800000 */
[----:B--2---:R-:W2:Y:S01]  /*0800*/  S2UR UR5, SR_CgaCtaId ;  /* 0x00000000000579c3 */ /* 0x004ea20000008800 */
        /* <DEDUP_REMOVED lines=8> */
[----:B--2---:R3:W2:Y:S01]  /*0890*/  SYNCS.EXCH.64 URZ, [UR5+0x70], UR10 ;  /* 0x0000700a05ff75b2 */ /* 0x0046a20008000100 */
[----:B------:R3:W1:Y:S02]  /*08a0*/  SYNCS.EXCH.64 URZ, [UR5+0x78], UR10 ;  /* 0x0000780a05ff75b2 */ /* 0x0006640008000100 */
[----:B---3--:R-:W-:Y:S01]  /*08b0*/  NOP ;  /* 0x0000000000007918 */ /* 0x008fe20000000000 */
.L_x_11:
[----:B------:R-:W3:Y:S01]  /*08c0*/  SHFL.IDX PT, R2, R95, RZ, 0x1f ;  /* 0x00001fff5f027589 */ /* 0x000ee200000e0000 */
[----:B------:R-:W-:Y:S01]  /*08d0*/  NOP ;  /* 0x0000000000007918 */ /* 0x000fe20000000000 */
[----:B---3--:R-:W-:-:S13]  /*08e0*/  ISETP.NE.AND P0, PT, R2, 0x4, PT ;  /* 0x000000040200780c */ /* 0x008fda0003f05270 */
[----:B------:R-:W-:Y:S05]  /*08f0*/  @P0 BRA `(.L_x_12) ;  /* 0x00000000004c0947 */ /* 0x000fea0003800000 */
[----:B--2---:R-:W2:Y:S01]  /*0900*/  S2UR UR5, SR_CgaCtaId ;  /* 0x00000000000579c3 */ /* 0x004ea20000008800 */
[----:B------:R-:W-:Y:S01]  /*0910*/  UMOV UR9, 0x100 ;  /* 0x0000010000097882 */ /* 0x000fe20000000000 */
[----:B------:R-:W-:Y:S01]  /*0920*/  UMOV UR7, 0x400 ;  /* 0x0000040000077882 */ /* 0x000fe20000000000 */
[----:B------:R-:W-:Y:S01]  /*0930*/  USEL UR9, UR9, 0xe0, UP2 ;  /* 0x000000e009097887 */ /* 0x000fe20009000000 */
[----:B------:R-:W-:Y:S01]  /*0940*/  UMOV UR4, 0x1 ;  /* 0x0000000100047882 */ /* 0x000fe20000000000 */
[----:B------:R-:W-:Y:S01]  /*0950*/  ELECT P0, URZ, PT ;  /* 0x0000000000ff782f */ /* 0x000fe20003800000 */
[----:B------:R-:W-:-:S04]  /*0960*/  UIADD3 UR10, UPT, UPT, -UR4, 0x100000, URZ ;  /* 0x00100000040a7890 */ /* 0x000fc8000fffe1ff */
[----:B------:R-:W-:Y:S02]  /*0970*/  USHF.L.U32 UR11, UR10, 0xb, URZ ;  /* 0x0000000b0a0b7899 */ /* 0x000fe400080006ff */
[----:B------:R-:W-:Y:S02]  /*0980*/  USHF.L.U32 UR10, UR10, 0x1, URZ ;  /* 0x000000010a0a7899 */ /* 0x000fe400080006ff */
[----:B------:R-:W-:-:S04]  /*0990*/  UIADD3 UR12, UPT, UPT, -UR9, 0x100000, URZ ;  /* 0x00100000090c7890 */ /* 0x000fc8000fffe1ff */
[----:B------:R-:W-:Y:S02]  /*09a0*/  USHF.L.U32 UR13, UR12, 0xb, URZ ;  /* 0x0000000b0c0d7899 */ /* 0x000fe400080006ff */
[----:B------:R-:W-:Y:S02]  /*09b0*/  USHF.L.U32 UR12, UR12, 0x1, URZ ;  /* 0x000000010c0c7899 */ /* 0x000fe400080006ff */
[----:B--2---:R-:W-:Y:S01]  /*09c0*/  ULEA UR5, UR5, UR7, 0x18 ;  /* 0x0000000705057291 */ /* 0x004fe2000f8ec0ff */
[----:B------:R-:W2:Y:S11]  /*09d0*/  FENCE.VIEW.ASYNC.S ;  /* 0x00000000000073c6 */ /* 0x000eb60000000000 */
[----:B--2---:R3:W2:Y:S01]  /*09e0*/  SYNCS.EXCH.64 URZ, [UR5+0x80], UR10 ;  /* 0x0000800a05ff75b2 */ /* 0x0046a20008000100 */
[----:B------:R3:W1:Y:S01]  /*09f0*/  SYNCS.EXCH.64 URZ, [UR5+0x90], UR12 ;  /* 0x0000900c05ff75b2 */ /* 0x0006620008000100 */
[----:B------:R3:W1:Y:S01]  /*0a00*/  SYNCS.EXCH.64 URZ, [UR5+0x88], UR10 ;  /* 0x0000880a05ff75b2 */ /* 0x0006620008000100 */
[----:B------:R3:W1:Y:S02]  /*0a10*/  SYNCS.EXCH.64 URZ, [UR5+0x98], UR12 ;  /* 0x0000980c05ff75b2 */ /* 0x0006640008000100 */
[----:B---3--:R-:W-:Y:S01]  /*0a20*/  NOP ;  /* 0x0000000000007918 */ /* 0x008fe20000000000 */
.L_x_12:
[----:B------:R-:W3:Y:S01]  /*0a30*/  SHFL.IDX PT, R2, R95, RZ, 0x1f ;  /* 0x00001fff5f027589 */ /* 0x000ee200000e0000 */
[----:B------:R-:W-:Y:S01]  /*0a40*/  NOP ;  /* 0x0000000000007918 */ /* 0x000fe20000000000 */
[----:B---3--:R-:W-:-:S13]  /*0a50*/  ISETP.NE.AND P0, PT, R2, 0x5, PT ;  /* 0x000000050200780c */ /* 0x008fda0003f05270 */
[----:B------:R-:W-:Y:S05]  /*0a60*/  @P0 BRA `(.L_x_13) ;  /* 0x0000000000580947 */ /* 0x000fea0003800000 */
[----:B--2---:R-:W2:Y:S01]  /*0a70*/  S2UR UR7, SR_CgaCtaId ;  /* 0x00000000000779c3 */ /* 0x004ea20000008800 */
        /* <DEDUP_REMOVED lines=12> */
[----:B--2---:R3:W2:Y:S01]  /*0b40*/  SYNCS.EXCH.64 URZ, [UR7+0xa0], UR10 ;  /* 0x0000a00a07ff75b2 */ /* 0x0046a20008000100 */
[----:B------:R3:W1:Y:S01]  /*0b50*/  SYNCS.EXCH.64 URZ, [UR7+0xc0], UR4 ;  /* 0x0000c00407ff75b2 */ /* 0x0006620008000100 */
[----:B------:R3:W1:Y:S01]  /*0b60*/  SYNCS.EXCH.64 URZ, [UR7+0xa8], UR10 ;  /* 0x0000a80a07ff75b2 */ /* 0x0006620008000100 */
[----:B------:R3:W1:Y:S01]  /*0b70*/  SYNCS.EXCH.64 URZ, [UR7+0xc8], UR4 ;  /* 0x0000c80407ff75b2 */ /* 0x0006620008000100 */
[----:B------:R3:W1:Y:S01]  /*0b80*/  SYNCS.EXCH.64 URZ, [UR7+0xb0], UR10 ;  /* 0x0000b00a07ff75b2 */ /* 0x0006620008000100 */
[----:B------:R3:W1:Y:S01]  /*0b90*/  SYNCS.EXCH.64 URZ, [UR7+0xd0], UR4 ;  /* 0x0000d00407ff75b2 */ /* 0x0006620008000100 */
[----:B------:R3:W1:Y:S01]  /*0ba0*/  SYNCS.EXCH.64 URZ, [UR7+0xb8], UR10 ;  /* 0x0000b80a07ff75b2 */ /* 0x0006620008000100 */
[----:B------:R3:W1:Y:S02]  /*0bb0*/  SYNCS.EXCH.64 URZ, [UR7+0xd8], UR4 ;  /* 0x0000d80407ff75b2 */ /* 0x0006640008000100 */
[----:B---3--:R-:W-:Y:S01]  /*0bc0*/  NOP ;  /* 0x0000000000007918 */ /* 0x008fe20000000000 */
.L_x_13:
        /* <DEDUP_REMOVED lines=18> */
.L_x_14:
[----:B--2---:R-:W2:Y:S01]  /*0cf0*/  S2UR UR5, SR_CTAID.X ;  /* 0x00000000000579c3 */ /* 0x004ea20000002500 */
[----:B------:R-:W-:-:S05]  /*0d00*/  CS2R.32 R93, SR_CgaSize ;  /* 0x00000000005d7805 */ /* 0x000fca0000008a00 */
[----:B------:R-:W-:-:S05]  /*0d10*/  IMAD R93, R93, -0xa0, RZ ;  /* 0xffffff605d5d7824 */ /* 0x000fca00078e02ff */
[----:B------:R-:W-:-:S14]  /*0d20*/  R2UR UR9, R93 ;  /* 0x000000005d0972ca */ /* 0x000fdc00000e0000 */
[----:B------:R-:W3:Y:S01]  /*0d30*/  LDCU UR9, c[0x0][UR9+0x2b0] ;  /* 0x00005600090977ac */ /* 0x000ee20008000800 */
[----:B------:R-:W-:Y:S01]  /*0d40*/  NOP ;  /* 0x0000000000007918 */ /* 0x000fe20000000000 */
[----:B------:R-:W-:-:S05]  /*0d50*/  CS2R.32 R93, SR_CgaSize ;  /* 0x00000000005d7805 */ /* 0x000fca0000008a00 */
[----:B------:R-:W-:-:S05]  /*0d60*/  IMAD R93, R93, -0xa0, RZ ;  /* 0xffffff605d5d7824 */ /* 0x000fca00078e02ff */
[----:B------:R-:W-:-:S14]  /*0d70*/  R2UR UR7, R93 ;  /* 0x000000005d0772ca */ /* 0x000fdc00000e0000 */
[----:B------:R-:W4:Y:S01]  /*0d80*/  LDCU UR7, c[0x0][UR7+0x2b4] ;  /* 0x00005680070777ac */ /* 0x000f220008000800 */
[----:B------:R-:W1:Y:S08]  /*0d90*/  S2UR UR4, SR_CTAID.Y ;  /* 0x00000000000479c3 */ /* 0x000e700000002600 */
[----:B------:R-:W4:Y:S01]  /*0da0*/  LDC R10, c[0x0][0xb24] ;  /* 0x0002c900ff0a7b82 */ /* 0x000f220000000800 */
[----:B--2---:R-:W-:-:S02]  /*0db0*/  I2FP.F32.U32 R91, UR5 ;  /* 0x00000005005b7c45 */ /* 0x004fc40008201000 */
[----:B------:R-:W-:-:S05]  /*0dc0*/  CS2R.32 R3, SR_CgaSize ;  /* 0x0000000000037805 */ /* 0x000fca0000008a00 */
[----:B------:R-:W-:-:S06]  /*0dd0*/  IMAD R3, R3, -0xa0, RZ ;  /* 0xffffff6003037824 */ /* 0x000fcc00078e02ff */
[----:B------:R-:W2:Y:S01]  /*0de0*/  LDC R3, c[0x0][R3+0x2a0] ;  /* 0x0000a80003037b82 */ /* 0x000ea20000000800 */
[----:B------:R-:W-:Y:S01]  /*0df0*/  MOV R93, UR5 ;  /* 0x00000005005d7c02 */ /* 0x000fe20008000f00 */
[----:B---3--:R-:W-:Y:S01]  /*0e00*/  FMUL R91, R91, UR9 ;  /* 0x000000095b5b7c20 */ /* 0x008fe20008400000 */
[----:B-1----:R-:W-:Y:S02]  /*0e10*/  I2FP.F32.U32 R90, UR4 ;  /* 0x00000004005a7c45 */ /* 0x002fe40008201000 */
[----:B------:R-:W-:-:S05]  /*0e20*/  CS2R.32 R2, SR_CgaSize ;  /* 0x0000000000027805 */ /* 0x000fca0000008a00 */
[----:B------:R-:W-:-:S06]  /*0e30*/  IMAD R2, R2, -0xa0, RZ ;  /* 0xffffff6002027824 */ /* 0x000fcc00078e02ff */
[----:B------:R-:W1:Y:S01]  /*0e40*/  LDC R2, c[0x0][R2+0x2a4] ;  /* 0x0000a90002027b82 */ /* 0x000e620000000800 */
[----:B------:R-:W-:Y:S01]  /*0e50*/  MOV R92, UR4 ;  /* 0x00000004005c7c02 */ /* 0x000fe20008000f00 */
[----:B------:R-:W3:Y:S01]  /*0e60*/  F2I.U32.TRUNC.NTZ R91, R91 ;  /* 0x0000005b005b7305 */ /* 0x000ee2000020f000 */
[----:B----4-:R-:W-:-:S05]  /*0e70*/  FMUL R90, R90, UR7 ;  /* 0x000000075a5a7c20 */ /* 0x010fca0008400000 */
[----:B------:R-:W-:Y:S01]  /*0e80*/  BAR.SYNC.DEFER_BLOCKING 0x0 ;  /* 0x0000000000007b1d */ /* 0x000fe20000010000 */
[----:B------:R-:W-:-:S05]  /*0e90*/  ISETP.GE.AND P0, PT, R10, 0x1, PT ;  /* 0x000000010a00780c */ /* 0x000fca0003f06270 */
[----:B------:R-:W4:Y:S02]  /*0ea0*/  F2I.U32.TRUNC.NTZ R90, R90 ;  /* 0x0000005a005a7305 */ /* 0x000f24000020f000 */
[----:B------:R-:W1:Y:S01]  /*0eb0*/  S2UR UR36, SR_CTAID.Z ;  /* 0x00000000002479c3 */ /* 0x000e620000002700 */
[----:B---3--:R-:W-:-:S05]  /*0ec0*/  IADD3 R91, PT, PT, -R91, RZ, RZ ;  /* 0x000000ff5b5b7210 */ /* 0x008fca0007ffe1ff */
[----:B--2---:R-:W-:Y:S01]  /*0ed0*/  IMAD R91, R3, R91, UR5 ;  /* 0x00000005035b7e24 */ /* 0x004fe2000f8e025b */
[----:B----4-:R-:W-:-:S05]  /*0ee0*/  IADD3 R90, PT, PT, -R90, RZ, RZ ;  /* 0x000000ff5a5a7210 */ /* 0x010fca0007ffe1ff */
[----:B-1----:R-:W-:Y:S01]  /*0ef0*/  IMAD R90, R2, R90, UR4 ;  /* 0x00000004025a7e24 */ /* 0x002fe2000f8e025a */
[----:B------:R-:W-:Y:S06]  /*0f00*/  @!P0 BRA `(.L_x_15) ;  /* 0x0000000000b88947 */ /* 0x000fec0003800000 */
[----:B------:R-:W1:Y:S01]  /*0f10*/  LDC.64 R4, c[0x0][0xb18] ;  /* 0x0002c600ff047b82 */ /* 0x000e620000000a00 */
[----:B------:R-:W-:-:S07]  /*0f20*/  ISETP.NE.AND P0, PT, R10, 0x1, PT ;  /* 0x000000010a00780c */ /* 0x000fce0003f05270 */
[----:B------:R-:W2:Y:S08]  /*0f30*/  LDC R9, c[0x0][0xb0c] ;  /* 0x0002c300ff097b82 */ /* 0x000eb00000000800 */
[----:B------:R-:W3:Y:S08]  /*0f40*/  LDC R12, c[0x0][0x370] ;  /* 0x0000dc00ff0c7b82 */ /* 0x000ef00000000800 */
[----:B------:R-:W4:Y:S01]  /*0f50*/  LDC R11, c[0x0][0x374] ;  /* 0x0000dd00ff0b7b82 */ /* 0x000f220000000800 */
[----:B-1----:R-:W-:-:S07]  /*0f60*/  ISETP.NE.AND P1, PT, R4, 0x1, PT ;  /* 0x000000010400780c */ /* 0x002fce0003f25270 */
[----:B------:R-:W3:Y:S01]  /*0f70*/  LDC.64 R6, c[0x0][0xb10] ;  /* 0x0002c400ff067b82 */ /* 0x000ee20000000a00 */
[----:B--2---:R-:W-:-:S07]  /*0f80*/  ISETP.NE.AND P2, PT, R9, 0x1, PT ;  /* 0x000000010900780c */ /* 0x004fce0003f45270 */
[----:B------:R-:W1:Y:S08]  /*0f90*/  LDC R8, c[0x0][0xb20] ;  /* 0x0002c800ff087b82 */ /* 0x000e700000000800 */
[----:B------:R-:W2:Y:S01]  /*0fa0*/  LDC.64 R2, c[0x0][0xb28] ;  /* 0x0002ca00ff027b82 */ /* 0x000ea20000000a00 */
[----:B----4-:R-:W-:-:S04]  /*0fb0*/  IMAD.HI.U32 R13, R11, R5, RZ ;  /* 0x000000050b0d7227 */ /* 0x010fc800078e00ff */
[----:B------:R-:W-:-:S04]  /*0fc0*/  IMAD.HI.U32 R5, R92, R5, RZ ;  /* 0x000000055c057227 */ /* 0x000fc800078e00ff */
[----:B---3--:R-:W-:-:S05]  /*0fd0*/  IMAD.HI.U32 R14, R12, R6, RZ ;  /* 0x000000060c0e7227 */ /* 0x008fca00078e00ff */
[-C--:B------:R-:W-:Y:S01]  /*0fe0*/  @P2 SHF.R.U32.HI R12, RZ, R7.reuse, R14 ;  /* 0x00000007ff0c2219 */ /* 0x080fe2000001160e */
[----:B------:R-:W-:Y:S01]  /*0ff0*/  IMAD.HI.U32 R14, R93, R6, RZ ;  /* 0x000000065d0e7227 */ /* 0x000fe200078e00ff */
[-C--:B-1----:R-:W-:Y:S02]  /*1000*/  @P1 SHF.R.U32.HI R11, RZ, R8.reuse, R13 ;  /* 0x00000008ff0b1219 */ /* 0x082fe4000001160d */
[----:B------:R-:W-:Y:S02]  /*1010*/  SHF.R.U32.HI R5, RZ, R8, R5 ;  /* 0x00000008ff057219 */ /* 0x000fe40000011605 */
[----:B------:R-:W-:Y:S02]  /*1020*/  SHF.R.U32.HI R14, RZ, R7, R14 ;  /* 0x00000007ff0e7219 */ /* 0x000fe4000001160e */
[----:B------:R-:W-:Y:S01]  /*1030*/  SEL R5, R92, R5, !P1 ;  /* 0x000000055c057207 */ /* 0x000fe20004800000 */
[----:B--2---:R-:W-:Y:S01]  /*1040*/  IMAD.HI.U32 R13, R11, R2, RZ ;  /* 0x000000020b0d7227 */ /* 0x004fe200078e00ff */
[----:B------:R-:W-:-:S03]  /*1050*/  SEL R14, R93, R14, !P2 ;  /* 0x0000000e5d0e7207 */ /* 0x000fc60005000000 */
[----:B------:R-:W-:Y:S01]  /*1060*/  IMAD.HI.U32 R6, R12, R2, RZ ;  /* 0x000000020c067227 */ /* 0x000fe200078e00ff */
[----:B------:R-:W-:-:S04]  /*1070*/  @P0 SHF.R.U32.HI R11, RZ, R3, R13 ;  /* 0x00000003ff0b0219 */ /* 0x000fc8000001160d */
[----:B------:R-:W-:Y:S01]  /*1080*/  @P0 SHF.R.U32.HI R12, RZ, R3, R6 ;  /* 0x00000003ff0c0219 */ /* 0x000fe20000011606 */
[----:B------:R-:W-:-:S04]  /*1090*/  IMAD R11, R11, R10, RZ ;  /* 0x0000000a0b0b7224 */ /* 0x000fc800078e02ff */
[----:B------:R-:W-:Y:S01]  /*10a0*/  IMAD R6, R12, R10, RZ ;  /* 0x0000000a0c067224 */ /* 0x000fe200078e02ff */
[----:B------:R-:W-:-:S04]  /*10b0*/  ISETP.GE.AND P1, PT, R5, R11, PT ;  /* 0x0000000b0500720c */ /* 0x000fc80003f26270 */
[----:B------:R-:W-:Y:S01]  /*10c0*/  ISETP.GE.OR P1, PT, R14, R6, P1 ;  /* 0x000000060e00720c */ /* 0x000fe20000f26670 */
[----:B------:R-:W-:-:S05]  /*10d0*/  IMAD.HI.U32 R6, R5, R2, RZ ;  /* 0x0000000205067227 */ /* 0x000fca00078e00ff */
[----:B------:R-:W-:-:S04]  /*10e0*/  SHF.R.U32.HI R6, RZ, R3, R6 ;  /* 0x00000003ff067219 */ /* 0x000fc80000011606 */
[----:B------:R-:W-:-:S03]  /*10f0*/  SEL R6, R5, R6, !P0 ;  /* 0x0000000605067207 */ /* 0x000fc60004000000 */
[----:B------:R-:W-:Y:S01]  /*1100*/  @!P1 IMAD.HI.U32 R7, R14, R2, RZ ;  /* 0x000000020e079227 */ /* 0x000fe200078e00ff */
[----:B------:R-:W-:-:S04]  /*1110*/  IADD3 R2, PT, PT, -R6, RZ, RZ ;  /* 0x000000ff06027210 */ /* 0x000fc80007ffe1ff */
[----:B------:R-:W-:Y:S01]  /*1120*/  @!P1 SHF.R.U32.HI R3, RZ, R3, R7 ;  /* 0x00000003ff039219 */ /* 0x000fe20000011607 */
[----:B------:R-:W-:Y:S01]  /*1130*/  IMAD R2, R10, R2, R5 ;  /* 0x000000020a027224 */ /* 0x000fe200078e0205 */
[----:B------:R-:W-:Y:S02]  /*1140*/  IADD3 R7, PT, PT, -R5, RZ, RZ ;  /* 0x000000ff05077210 */ /* 0x000fe40007ffe1ff */
[----:B------:R-:W-:-:S03]  /*1150*/  @!P1 SEL R3, R14, R3, !P0 ;  /* 0x000000030e039207 */ /* 0x000fc60004000000 */
[----:B------:R-:W-:Y:S02]  /*1160*/  IMAD R7, R4, R7, R92 ;  /* 0x0000000704077224 */ /* 0x000fe400078e025c */
[--C-:B------:R-:W-:Y:S02]  /*1170*/  @!P1 IMAD.IADD R6, R6, 0x1, -R3.reuse ;  /* 0x0000000106069824 */ /* 0x100fe400078e0a03 */
[----:B------:R-:W-:Y:S01]  /*1180*/  @!P1 IMAD R3, R2, R12, R3 ;  /* 0x0000000c02039224 */ /* 0x000fe200078e0203 */
[----:B------:R-:W-:Y:S01]  /*1190*/  IADD3 R2, PT, PT, -R14, RZ, RZ ;  /* 0x000000ff0e027210 */ /* 0x000fe20007ffe1ff */
[----:B------:R-:W-:Y:S02]  /*11a0*/  @!P1 IMAD R5, R6, R10, R14 ;  /* 0x0000000a06059224 */ /* 0x000fe400078e020e */
[----:B------:R-:W-:Y:S02]  /*11b0*/  @!P1 IMAD.MOV.U32 R14, RZ, RZ, R3 ;  /* 0x000000ffff0e9224 */ /* 0x000fe400078e0003 */
[----:B------:R-:W-:-:S02]  /*11c0*/  IMAD R2, R9, R2, R93 ;  /* 0x0000000209027224 */ /* 0x000fc400078e025d */
[----:B------:R-:W-:Y:S02]  /*11d0*/  IMAD R92, R5, R4, R7 ;  /* 0x00000004055c7224 */ /* 0x000fe400078e0207 */
[----:B------:R-:W-:Y:S02]  /*11e0*/  IMAD R93, R14, R9, R2 ;  /* 0x000000090e5d7224 */ /* 0x000fe400078e0202 */
.L_x_15:
[----:B------:R-:W1:Y:S01]  /*11f0*/  LDCU UR4, c[0x0][0xb30] ;  /* 0x00016600ff0477ac */ /* 0x000e620008000800 */
[----:B------:R-:W2:Y:S08]  /*1200*/  S2UR UR37, SR_CgaCtaId ;  /* 0x00000000002579c3 */ /* 0x000eb00000008800 */
[----:B------:R-:W3:Y:S01]  /*1210*/  LDC R40, c[0x0][0xb24] ;  /* 0x0002c900ff287b82 */ /* 0x000ee20000000800 */
[----:B-1----:R-:W-:-:S09]  /*1220*/  UISETP.NE.AND UP1, UPT, UR4, 0x1, UPT ;  /* 0x000000010400788c */ /* 0x002fd2000bf25270 */
[----:B--2---:R-:W-:Y:S05]  /*1230*/  BRA.U UP1, `(.L_x_16) ;  /* 0x0000000101407547 */ /* 0x004fea000b800000 */
[----:B------:R-:W1:Y:S08]  /*1240*/  LDC.64 R4, c[0x0][0xb10] ;  /* 0x0002c400ff047b82 */ /* 0x000e700000000a00 */
[----:B------:R-:W2:Y:S08]  /*1250*/  LDC.64 R2, c[0x0][0xb18] ;  /* 0x0002c600ff027b82 */ /* 0x000eb00000000a00 */
[----:B------:R-:W4:Y:S08]  /*1260*/  LDC R6, c[0x0][0xb20] ;  /* 0x0002c800ff067b82 */ /* 0x000f300000000800 */
[----:B------:R-:W3:Y:S01]  /*1270*/  LDC R7, c[0x0][0xb0c] ;  /* 0x0002c300ff077b82 */ /* 0x000ee20000000800 */
[----:B-1----:R-:W-:-:S05]  /*1280*/  IMAD.HI.U32 R4, R93, R4, RZ ;  /* 0x000000045d047227 */ /* 0x002fca00078e00ff */
[----:B------:R-:W-:Y:S01]  /*1290*/  SHF.R.U32.HI R4, RZ, R5, R4 ;  /* 0x00000005ff047219 */ /* 0x000fe20000011604 */
[----:B--2---:R-:W-:Y:S01]  /*12a0*/  IMAD.HI.U32 R3, R92, R3, RZ ;  /* 0x000000035c037227 */ /* 0x004fe200078e00ff */
[----:B------:R-:W-:-:S04]  /*12b0*/  ISETP.NE.AND P0, PT, R2, 0x1, PT ;  /* 0x000000010200780c */ /* 0x000fc80003f05270 */
[----:B----4-:R-:W-:-:S04]  /*12c0*/  SHF.R.U32.HI R3, RZ, R6, R3 ;  /* 0x00000006ff037219 */ /* 0x010fc80000011603 */
[----:B------:R-:W-:Y:S02]  /*12d0*/  SEL R3, R92, R3, !P0 ;  /* 0x000000035c037207 */ /* 0x000fe40004000000 */
[----:B---3--:R-:W-:-:S04]  /*12e0*/  ISETP.NE.AND P1, PT, R7, 0x1, PT ;  /* 0x000000010700780c */ /* 0x008fc80003f25270 */
[----:B------:R-:W-:-:S05]  /*12f0*/  SEL R4, R93, R4, !P1 ;  /* 0x000000045d047207 */ /* 0x000fca0004800000 */
[----:B------:R-:W-:Y:S02]  /*1300*/  IMAD.IADD R5, R3, 0x1, -R4 ;  /* 0x0000000103057824 */ /* 0x000fe400078e0a04 */
[----:B------:R-:W-:Y:S02]  /*1310*/  IMAD.IADD R3, R4, 0x1, -R3 ;  /* 0x0000000104037824 */ /* 0x000fe400078e0a03 */
[----:B------:R-:W-:Y:S02]  /*1320*/  IMAD R93, R5, R7, R93 ;  /* 0x00000007055d7224 */ /* 0x000fe400078e025d */
[----:B------:R-:W-:-:S07]  /*1330*/  IMAD R92, R3, R2, R92 ;  /* 0x00000002035c7224 */ /* 0x000fce00078e025c */
.L_x_16:
[----:B------:R-:W-:Y:S01]  /*1340*/  BAR.SYNC.DEFER_BLOCKING 0x0 ;  /* 0x0000000000007b1d */ /* 0x000fe20000010000 */
[----:B------:R-:W-:Y:S01]  /*1350*/  UISETP.NE.AND UP1, UPT, UR8, 0x2, UPT ;  /* 0x000000020800788c */ /* 0x000fe2000bf25270 */
[----:B------:R-:W-:Y:S02]  /*1360*/  ISETP.NE.OR P5, PT, R0, 0x2, !P5 ;  /* 0x000000020000780c */ /* 0x000fe40006fa5670 */
[----:B------:R-:W-:-:S06]  /*1370*/  LOP3.LUT R2, R108, 0x1f, RZ, 0xc0, !PT ;  /* 0x0000001f6c027812 */ /* 0x000fcc00078ec0ff */
[----:B------:R-:W-:Y:S05]  /*1380*/  BRA.U UP1, `(.L_x_17) ;  /* 0x0000001101d87547 */ /* 0x000fea000b800000 */
[----:B------:R-:W1:Y:S01]  /*1390*/  LDCU UR13, c[0x0][0x38c] ;  /* 0x00007180ff0d77ac */ /* 0x000e620008000800 */
[----:B------:R-:W2:Y:S01]  /*13a0*/  LDC R8, c[0x0][0x370] ;  /* 0x0000dc00ff087b82 */ /* 0x000ea20000000800 */
[----:B------:R-:W-:Y:S01]  /*13b0*/  PLOP3.LUT P1, PT, PT, PT, UP2, 0x80, 0x8 ;  /* 0x000000000008781c */ /* 0x000fe20003f2f028 */
[----:B------:R-:W-:Y:S01]  /*13c0*/  IMAD.MOV.U32 R15, RZ, RZ, 0x1 ;  /* 0x00000001ff0f7424 */ /* 0x000fe200078e00ff */
[----:B------:R-:W-:Y:S01]  /*13d0*/  ISETP.EQ.OR P4, PT, R2, RZ, P5 ;  /* 0x000000ff0200720c */ /* 0x000fe20002f82670 */
[----:B------:R-:W-:Y:S01]  /*13e0*/  IMAD.MOV.U32 R14, RZ, RZ, RZ ;  /* 0x000000ffff0e7224 */ /* 0x000fe200078e00ff */
[----:B------:R-:W-:Y:S02]  /*13f0*/  PLOP3.LUT P1, PT, P1, PT, PT, 0x8, 0x80 ;  /* 0x000000000080781c */ /* 0x000fe40000f2e170 */
[----:B------:R-:W-:Y:S01]  /*1400*/  CS2R R12, SRZ ;  /* 0x00000000000c7805 */ /* 0x000fe2000001ff00 */
[----:B------:R-:W-:Y:S01]  /*1410*/  IMAD.MOV.U32 R11, RZ, RZ, 0x1 ;  /* 0x00000001ff0b7424 */ /* 0x000fe200078e00ff */
[----:B------:R-:W4:Y:S01]  /*1420*/  LDC R0, c[0x0][0x374] ;  /* 0x0000dd00ff007b82 */ /* 0x000f220000000800 */
[----:B------:R-:W2:Y:S01]  /*1430*/  LDCU.64 UR22, c[0x0][0x348] ;  /* 0x00006900ff1677ac */ /* 0x000ea20008000a00 */
[----:B------:R-:W-:Y:S01]  /*1440*/  UMOV UR6, URZ ;  /* 0x000000ff00067c82 */ /* 0x000fe20008000000 */
[----:B-1----:R-:W-:-:S04]  /*1450*/  UIADD3 UR5, UPT, UPT, UR13, 0x7f, URZ ;  /* 0x0000007f0d057890 */ /* 0x002fc8000fffe0ff */
[----:B------:R-:W-:-:S04]  /*1460*/  USHF.R.S32.HI UR4, URZ, 0x1f, UR5 ;  /* 0x0000001fff047899 */ /* 0x000fc80008011405 */
[----:B------:R-:W-:-:S04]  /*1470*/  ULEA.HI UR4, UR4, UR5, URZ, 0x7 ;  /* 0x0000000504047291 */ /* 0x000fc8000f8f38ff */
[----:B------:R-:W-:Y:S02]  /*1480*/  USHF.R.S32.HI UR15, URZ, 0x7, UR4 ;  /* 0x00000007ff0f7899 */ /* 0x000fe40008011404 */
[----:B------:R-:W-:Y:S02]  /*1490*/  UIADD3 UR4, UPT, UPT, UR13, -0x1, URZ ;  /* 0xffffffff0d047890 */ /* 0x000fe4000fffe0ff */
[----:B------:R-:W-:Y:S02]  /*14a0*/  UISETP.LT.U32.AND UP0, UPT, UR15, 0x5, UPT ;  /* 0x000000050f00788c */ /* 0x000fe4000bf01070 */
[----:B------:R-:W-:Y:S02]  /*14b0*/  UISETP.GE.U32.AND UP1, UPT, UR4, -0xff, UPT ;  /* 0xffffff010400788c */ /* 0x000fe4000bf26070 */
[----:B------:R-:W-:Y:S02]  /*14c0*/  USEL UR14, UR15, 0x5, UP0 ;  /* 0x000000050f0e7887 */ /* 0x000fe40008000000 */
[----:B------:R-:W-:-:S02]  /*14d0*/  UIADD3 UR13, UPT, UPT, UR13, 0xfe, URZ ;  /* 0x000000fe0d0d7890 */ /* 0x000fc4000fffe0ff */
[----:B------:R-:W-:Y:S02]  /*14e0*/  UIADD3 UR5, UPT, UPT, UR14, -0x1, URZ ;  /* 0xffffffff0e057890 */ /* 0x000fe4000fffe0ff */
[----:B------:R-:W-:-:S03]  /*14f0*/  UIADD3 UR7, UPT, UPT, UR15, -UR14, URZ ;  /* 0x8000000e0f077290 */ /* 0x000fc6000fffe0ff */
[----:B------:R-:W-:-:S04]  /*1500*/  @UP1 UIADD3 UR5, UPT, UPT, UR14, URZ, URZ ;  /* 0x000000ff0e051290 */ /* 0x000fc8000fffe0ff */
[----:B--2---:R-:W-:-:S12]  /*1510*/  UIADD3 UR5, UPT, UPT, UR5, 0x1, URZ ;  /* 0x0000000105057890 */ /* 0x004fd8000fffe0ff */
.L_x_35:
[----:B------:R-:W-:Y:S01]  /*1520*/  UISETP.NE.AND UP0, UPT, UR37, URZ, UPT ;  /* 0x000000ff2500728c */ /* 0x000fe2000bf05270 */
[----:B------:R-:W1:Y:S08]  /*1530*/  S2UR UR37, SR_CgaCtaId ;  /* 0x00000000002579c3 */ /* 0x000e700000008800 */
[----:B------:R-:W-:Y:S05]  /*1540*/  BRA.U UP0, `(.L_x_18) ;  /* 0x0000000100347547 */ /* 0x000fea000b800000 */
[----:B------:R-:W2:Y:S01]  /*1550*/  S2R R2, SR_CgaCtaId ;  /* 0x0000000000027919 */ /* 0x000ea20000008800 */
[----:B------:R-:W-:-:S04]  /*1560*/  MOV R3, 0x400 ;  /* 0x0000040000037802 */ /* 0x000fc80000000f00 */
[----:B--2---:R-:W-:Y:S02]  /*1570*/  LEA R2, R2, R3, 0x18 ;  /* 0x0000000302027211 */ /* 0x004fe400078ec0ff */
[----:B------:R-:W-:-:S03]  /*1580*/  SHF.L.U32 R3, R11, 0x1f, RZ ;  /* 0x0000001f0b037819 */ /* 0x000fc600000006ff */
[----:B------:R-:W-:-:S04]  /*1590*/  IMAD R2, R12, 0x8, R2 ;  /* 0x000000080c027824 */ /* 0x000fc800078e0202 */
[----:B------:R-:W2:Y:S02]  /*15a0*/  SYNCS.PHASECHK.TRANS64.TRYWAIT P0, [R2+URZ+0xf0], R3 ;  /* 0x0000f003020075a7 */ /* 0x000ea400080011ff */
[----:B--2---:R-:W-:Y:S05]  /*15b0*/  @!P0 BRA `(.L_x_19) ;  /* 0x00000050006c8947 */ /* 0x004fea0003800000 */
.L_x_103:
[----:B------:R-:W-:Y:S01]  /*15c0*/  VIADD R12, R12, 0x1 ;  /* 0x000000010c0c7836 */ /* 0x000fe20000000000 */
[----:B------:R2:W-:Y:S04]  /*15d0*/  SYNCS.ARRIVE.TRANS64.A1T0 RZ, [R2+URZ+0xe0], RZ ;  /* 0x0000e0ff02ff79a7 */ /* 0x0005e800081000ff */
[----:B------:R-:W-:-:S04]  /*15e0*/  ISETP.NE.AND P0, PT, R12, 0x2, PT ;  /* 0x000000020c00780c */ /* 0x000fc80003f05270 */
[----:B------:R-:W-:Y:S02]  /*15f0*/  SEL R12, R12, RZ, P0 ;  /* 0x000000ff0c0c7207 */ /* 0x000fe40000000000 */
[----:B--2---:R-:W-:-:S04]  /*1600*/  SEL R2, RZ, 0x1, P0 ;  /* 0x00000001ff027807 */ /* 0x004fc80000000000 */
[----:B------:R-:W-:-:S07]  /*1610*/  LOP3.LUT R11, R11, R2, RZ, 0x3c, !PT ;  /* 0x000000020b0b7212 */ /* 0x000fce00078e3cff */
.L_x_18:
[----:B------:R-:W-:Y:S01]  /*1620*/  UMOV UR4, 0x400 ;  /* 0x0000040000047882 */ /* 0x000fe20000000000 */
[----:B------:R-:W-:Y:S01]  /*1630*/  SHF.L.U32 R2, R15, 0x1f, RZ ;  /* 0x0000001f0f027819 */ /* 0x000fe200000006ff */
[----:B-1----:R-:W-:Y:S01]  /*1640*/  ULEA UR4, UR37, UR4, 0x18 ;  /* 0x0000000425047291 */ /* 0x002fe2000f8ec0ff */
[----:B------:R-:W-:Y:S01]  /*1650*/  R2UR UR35, R93 ;  /* 0x000000005d2372ca */ /* 0x000fe200000e0000 */
[----:B------:R-:W-:Y:S01]  /*1660*/  UISETP.GE.U32.AND UP0, UPT, UR13, 0xff, UPT ;  /* 0x000000ff0d00788c */ /* 0x000fe2000bf06070 */
[----:B------:R-:W-:Y:S01]  /*1670*/  R2UR UR19, R92 ;  /* 0x000000005c1372ca */ /* 0x000fe200000e0000 */
[----:B------:R-:W-:Y:S01]  /*1680*/  ULEA UR8, UR6, UR4, 0x3 ;  /* 0x0000000406087291 */ /* 0x000fe2000f8e18ff */
[----:B------:R-:W-:-:S08]  /*1690*/  UMOV UR29, URZ ;  /* 0x000000ff001d7c82 */ /* 0x000fd00008000000 */
[----:B------:R1:W2:Y:S01]  /*16a0*/  SYNCS.PHASECHK.TRANS64.TRYWAIT P0, [UR8+0x28], R2 ;  /* 0x00002802ff0075a7 */ /* 0x0002a20008001108 */
[----:B------:R-:W-:Y:S02]  /*16b0*/  USHF.L.U32 UR35, UR35, 0x7, URZ ;  /* 0x0000000723237899 */ /* 0x000fe400080006ff */
[----:B------:R-:W-:Y:S01]  /*16c0*/  USHF.L.U32 UR19, UR19, 0x5, URZ ;  /* 0x0000000513137899 */ /* 0x000fe200080006ff */
[----:B------:R-:W-:Y:S11]  /*16d0*/  BRA.U !UP0, `(.L_x_20) ;  /* 0x0000000108d87547 */ /* 0x000ff6000b800000 */
[----:B------:R-:W-:Y:S01]  /*16e0*/  UMOV UR21, URZ ;  /* 0x000000ff00157c82 */ /* 0x000fe20008000000 */
[----:B------:R-:W-:-:S05]  /*16f0*/  UMOV UR42, UR6 ;  /* 0x00000006002a7c82 */ /* 0x000fca0008000000 */
.L_x_25:
[----:B-1----:R-:W-:Y:S01]  /*1700*/  ULEA UR33, UR42, UR4, 0x3 ;  /* 0x000000042a217291 */ /* 0x002fe2000f8e18ff */
[----:B--2---:R-:W-:Y:S01]  /*1710*/  @!P5 MOV R3, 0xa000 ;  /* 0x0000a0000003d802 */ /* 0x004fe20000000f00 */
[----:B--2---:R-:W-:Y:S10]  /*1720*/  @P0 BRA `(.L_x_21) ;  /* 0x00000000000c0947 */ /* 0x004ff40003800000 */
[----:B------:R-:W-:-:S04]  /*1730*/  SHF.L.U32 R4, R15, 0x1f, RZ ;  /* 0x0000001f0f047819 */ /* 0x000fc800000006ff */
[----:B------:R-:W2:Y:S02]  /*1740*/  SYNCS.PHASECHK.TRANS64.TRYWAIT P0, [UR33+0x28], R4 ;  /* 0x00002804ff0075a7 */ /* 0x000ea40008001121 */
[----:B--2---:R-:W-:Y:S05]  /*1750*/  @!P0 BRA `(.L_x_22) ;  /* 0x0000005000188947 */ /* 0x004fea0003800000 */
.L_x_21:
[----:B------:R2:W-:Y:S01]  /*1760*/  @!P5 SYNCS.ARRIVE.TRANS64 RZ, [UR33], R3 ;  /* 0x00000003ffffd9a7 */ /* 0x0005e20008000021 */
[----:B------:R-:W-:Y:S04]  /*1770*/  BSSY.RECONVERGENT B0, `(.L_x_23) ;  /* 0x0000003000007945 */ /* 0x000fe80003800200 */
[----:B------:R-:W-:Y:S05]  /*1780*/  @P4 BRA `(.L_x_24) ;  /* 0x0000000000044947 */ /* 0x000fea0003800000 */
[----:B------:R-:W-:Y:S05]  /*1790*/  BPT.TRAP 0x1 ;  /* 0x000000040000795c */ /* 0x000fea0000300000 */
.L_x_24:
[----:B------:R-:W-:Y:S05]  /*17a0*/  BSYNC.RECONVERGENT B0 ;  /* 0x0000000000007941 */ /* 0x000fea0003800200 */
.L_x_23:
[----:B------:R-:W-:Y:S02]  /*17b0*/  UIADD3 UR6, UPT, UPT, UR42, 0x1, URZ ;  /* 0x000000012a067890 */ /* 0x000fe4000fffe0ff */
[----:B------:R-:W-:Y:S02]  /*17c0*/  ULEA UR24, UR42, UR4, 0xf ;  /* 0x000000042a187291 */ /* 0x000fe4000f8e78ff */
[----:B------:R-:W-:Y:S02]  /*17d0*/  UISETP.NE.AND UP0, UPT, UR6, 0x5, UPT ;  /* 0x000000050600788c */ /* 0x000fe4000bf05270 */
[----:B------:R-:W-:Y:S02]  /*17e0*/  UIADD3 UR40, UP1, UPT, UR22, 0x80, URZ ;  /* 0x0000008016287890 */ /* 0x000fe4000ff3e0ff */
[----:B------:R-:W-:Y:S02]  /*17f0*/  USEL UR9, URZ, 0x1, UP0 ;  /* 0x00000001ff097887 */ /* 0x000fe40008000000 */
[----:B------:R-:W-:-:S02]  /*1800*/  USEL UR6, UR6, URZ, UP0 ;  /* 0x000000ff06067287 */ /* 0x000fc40008000000 */
[----:B------:R-:W-:Y:S02]  /*1810*/  USHF.L.U32 UR34, UR21, 0x7, URZ ;  /* 0x0000000715227899 */ /* 0x000fe400080006ff */
[----:B------:R-:W-:Y:S01]  /*1820*/  ULEA UR8, UR6, UR4, 0x3 ;  /* 0x0000000406087291 */ /* 0x000fe2000f8e18ff */
[----:B------:R-:W-:Y:S01]  /*1830*/  LOP3.LUT R15, R15, UR9, RZ, 0x3c, !PT ;  /* 0x000000090f0f7c12 */ /* 0x000fe2000f8e3cff */
[----:B------:R-:W-:Y:S02]  /*1840*/  UIADD3 UR38, UP0, UPT, UR22, 0x180, URZ ;  /* 0x0000018016267890 */ /* 0x000fe4000ff1e0ff */
[----:B------:R-:W-:Y:S01]  /*1850*/  UIADD3.X UR41, UPT, UPT, URZ, UR23, URZ, UP1, !UPT ;  /* 0x00000017ff297290 */ /* 0x000fe20008ffe4ff */
[----:B-1----:R-:W-:Y:S01]  /*1860*/  SHF.L.U32 R2, R15, 0x1f, RZ ;  /* 0x0000001f0f027819 */ /* 0x002fe200000006ff */
[----:B------:R-:W-:Y:S02]  /*1870*/  UIADD3 UR32, UPT, UPT, UR24, 0x4400, URZ ;  /* 0x0000440018207890 */ /* 0x000fe4000fffe0ff */
[----:B------:R-:W-:Y:S01]  /*1880*/  UIADD3 UR26, UPT, UPT, UR34, 0x40, URZ ;  /* 0x00000040221a7890 */ /* 0x000fe2000fffe0ff */
[----:B------:R1:W1:Y:S01]  /*1890*/  SYNCS.PHASECHK.TRANS64.TRYWAIT P0, [UR8+0x28], R2 ;  /* 0x00002802ff0075a7 */ /* 0x0002620008001108 */
[----:B------:R-:W-:-:S02]  /*18a0*/  ULEA UR8, UR42, UR4, 0xd ;  /* 0x000000042a087291 */ /* 0x000fc4000f8e68ff */
[----:B------:R-:W-:Y:S02]  /*18b0*/  UIADD3 UR24, UPT, UPT, UR24, 0x8400, URZ ;  /* 0x0000840018187890 */ /* 0x000fe4000fffe0ff */
[----:B------:R-:W-:Y:S02]  /*18c0*/  UIADD3.X UR39, UPT, UPT, URZ, UR23, URZ, UP0, !UPT ;  /* 0x00000017ff277290 */ /* 0x000fe400087fe4ff */
[----:B------:R-:W-:Y:S02]  /*18d0*/  UIADD3 UR16, UPT, UPT, UR8, 0x2c400, URZ ;  /* 0x0002c40008107890 */ /* 0x000fe4000fffe0ff */
[----:B------:R-:W-:Y:S01]  /*18e0*/  UIADD3 UR8, UPT, UPT, UR8, 0x2d400, URZ ;  /* 0x0002d40008087890 */ /* 0x000fe2000fffe0ff */
[----:B------:R-:W-:Y:S01]  /*18f0*/  UMOV UR30, 0x0 ;  /* 0x00000000001e7882 */ /* 0x000fe20000000000 */
[----:B------:R-:W-:Y:S01]  /*1900*/  UMOV UR31, 0x10000000 ;  /* 0x10000000001f7882 */ /* 0x000fe20000000000 */
[----:B------:R-:W-:Y:S01]  /*1910*/  UMOV UR25, UR33 ;  /* 0x0000002100197c82 */ /* 0x000fe20008000000 */
[----:B------:R-:W-:Y:S01]  /*1920*/  UMOV UR27, UR35 ;  /* 0x00000023001b7c82 */ /* 0x000fe20008000000 */
[----:B------:R-:W-:Y:S01]  /*1930*/  UMOV UR28, UR36 ;  /* 0x00000024001c7c82 */ /* 0x000fe20008000000 */
[----:B------:R-:W-:Y:S01]  /*1940*/  UMOV UR17, UR33 ;  /* 0x0000002100117c82 */ /* 0x000fe20008000000 */
[----:B------:R-:W-:Y:S01]  /*1950*/  UMOV UR20, UR36 ;  /* 0x0000002400147c82 */ /* 0x000fe20008000000 */
[----:B------:R-:W-:Y:S01]  /*1960*/  UMOV UR18, UR34 ;  /* 0x0000002200127c82 */ /* 0x000fe20008000000 */
[----:B------:R1:W-:Y:S01]  /*1970*/  UTMALDG.3D [UR32], [UR40], desc[UR30] ;  /* 0x00001e20280075b4 */ /* 0x0003e20008011000 */
[----:B------:R-:W-:Y:S01]  /*1980*/  UMOV UR11, UR19 ;  /* 0x00000013000b7c82 */ /* 0x000fe20008000000 */
[----:B------:R-:W-:Y:S01]  /*1990*/  UMOV UR12, UR36 ;  /* 0x00000024000c7c82 */ /* 0x000fe20008000000 */
[----:B------:R-:W-:Y:S01]  /*19a0*/  UMOV UR9, UR33 ;  /* 0x0000002100097c82 */ /* 0x000fe20008000000 */
[----:B------:R-:W-:Y:S01]  /*19b0*/  UMOV UR10, UR26 ;  /* 0x0000001a000a7c82 */ /* 0x000fe20008000000 */
[----:B------:R-:W-:Y:S01]  /*19c0*/  UIADD3 UR21, UPT, UPT, UR21, 0x1, URZ ;  /* 0x0000000115157890 */ /* 0x000fe2000fffe0ff */
[----:B------:R-:W-:Y:S01]  /*19d0*/  UMOV UR29, UR5 ;  /* 0x00000005001d7c82 */ /* 0x000fe20008000000 */
[----:B------:R1:W-:Y:S02]  /*19e0*/  UTMALDG.3D [UR24], [UR40], desc[UR30] ;  /* 0x00001e18280075b4 */ /* 0x0003e40008011000 */
[----:B------:R-:W-:Y:S01]  /*19f0*/  UISETP.NE.AND UP0, UPT, UR21, UR5, UPT ;  /* 0x000000051500728c */ /* 0x000fe2000bf05270 */
[----:B------:R-:W-:Y:S01]  /*1a00*/  UMOV UR42, UR6 ;  /* 0x00000006002a7c82 */ /* 0x000fe20008000000 */
[----:B------:R1:W-:Y:S01]  /*1a10*/  UTMALDG.3D [UR16], [UR38], desc[UR30] ;  /* 0x00001e10260075b4 */ /* 0x0003e20008011000 */
[----:B------:R1:W-:Y:S06]  /*1a20*/  UTMALDG.3D [UR8], [UR38], desc[UR30] ;  /* 0x00001e08260075b4 */ /* 0x0003ec0008011000 */
[----:B------:R-:W-:Y:S05]  /*1a30*/  BRA.U UP0, `(.L_x_25) ;  /* 0xfffffffd00307547 */ /* 0x000fea000b83ffff */
.L_x_20:
[----:B-1----:R-:W-:Y:S01]  /*1a40*/  ULEA UR8, UR6, UR4, 0x3 ;  /* 0x0000000406087291 */ /* 0x002fe2000f8e18ff */
[----:B------:R-:W-:Y:S01]  /*1a50*/  SHF.L.U32 R2, R15, 0x1f, RZ ;  /* 0x0000001f0f027819 */ /* 0x000fe200000006ff */
[----:B------:R-:W-:Y:S01]  /*1a60*/  @!P1 SYNCS.ARRIVE.TRANS64.A1T0 RZ, [UR4+0x78], RZ ;  /* 0x000078ffffff99a7 */ /* 0x000fe20008100004 */
[----:B------:R-:W-:-:S06]  /*1a70*/  UISETP.GT.AND UP0, UPT, UR15, UR14, UPT ;  /* 0x0000000e0f00728c */ /* 0x000fcc000bf04270 */
[----:B--2---:R1:W2:Y:S03]  /*1a80*/  SYNCS.PHASECHK.TRANS64.TRYWAIT P0, [UR8+0x28], R2 ;  /* 0x00002802ff0075a7 */ /* 0x0042a60008001108 */
[----:B------:R-:W-:Y:S05]  /*1a90*/  BRA.U !UP0, `(.L_x_26) ;  /* 0x0000000108d47547 */ /* 0x000fea000b800000 */
[----:B------:R-:W-:Y:S01]  /*1aa0*/  UIADD3 UR21, UPT, UPT, UR7, UR29, URZ ;  /* 0x0000001d07157290 */ /* 0x000fe2000fffe0ff */
[----:B------:R-:W-:-:S11]  /*1ab0*/  UMOV UR42, UR6 ;  /* 0x00000006002a7c82 */ /* 0x000fd60008000000 */
.L_x_31:
[----:B-1----:R-:W-:Y:S01]  /*1ac0*/  ULEA UR33, UR42, UR4, 0x3 ;  /* 0x000000042a217291 */ /* 0x002fe2000f8e18ff */
[----:B--2---:R-:W-:Y:S01]  /*1ad0*/  @!P5 MOV R3, 0xa000 ;  /* 0x0000a0000003d802 */ /* 0x004fe20000000f00 */
[----:B--2---:R-:W-:Y:S10]  /*1ae0*/  @P0 BRA `(.L_x_27) ;  /* 0x00000000000c0947 */ /* 0x004ff40003800000 */
[----:B------:R-:W-:-:S04]  /*1af0*/  SHF.L.U32 R4, R15, 0x1f, RZ ;  /* 0x0000001f0f047819 */ /* 0x000fc800000006ff */
[----:B------:R-:W2:Y:S02]  /*1b00*/  SYNCS.PHASECHK.TRANS64.TRYWAIT P0, [UR33+0x28], R4 ;  /* 0x00002804ff0075a7 */ /* 0x000ea40008001121 */
[----:B--2---:R-:W-:Y:S05]  /*1b10*/  @!P0 BRA `(.L_x_28) ;  /* 0x0000004c00408947 */ /* 0x004fea0003800000 */
.L_x_27:
[----:B------:R2:W-:Y:S01]  /*1b20*/  @!P5 SYNCS.ARRIVE.TRANS64 RZ, [UR33], R3 ;  /* 0x00000003ffffd9a7 */ /* 0x0005e20008000021 */
[----:B------:R-:W-:Y:S04]  /*1b30*/  BSSY.RECONVERGENT B0, `(.L_x_29) ;  /* 0x0000003000007945 */ /* 0x000fe80003800200 */
[----:B------:R-:W-:Y:S05]  /*1b40*/  @P4 BRA `(.L_x_30) ;  /* 0x0000000000044947 */ /* 0x000fea0003800000 */
[----:B------:R-:W-:Y:S05]  /*1b50*/  BPT.TRAP 0x1 ;  /* 0x000000040000795c */ /* 0x000fea0000300000 */
.L_x_30:
[----:B------:R-:W-:Y:S05]  /*1b60*/  BSYNC.RECONVERGENT B0 ;  /* 0x0000000000007941 */ /* 0x000fea0003800200 */
.L_x_29:
        /* <DEDUP_REMOVED lines=32> */
[----:B------:R-:W-:Y:S01]  /*1d70*/  UMOV UR10, UR26 ;  /* 0x0000001a000a7c82 */ /* 0x000fe20008000000 */
[----:B------:R-:W-:Y:S01]  /*1d80*/  UIADD3 UR29, UPT, UPT, UR29, 0x1, URZ ;  /* 0x000000011d1d7890 */ /* 0x000fe2000fffe0ff */
[----:B------:R1:W-:Y:S01]  /*1d90*/  UTMALDG.3D [UR24], [UR40], desc[UR30] ;  /* 0x00001e18280075b4 */ /* 0x0003e20008011000 */
[----:B------:R-:W-:-:S02]  /*1da0*/  UMOV UR42, UR6 ;  /* 0x00000006002a7c82 */ /* 0x000fc40008000000 */
[----:B------:R-:W-:Y:S01]  /*1db0*/  UISETP.NE.AND UP0, UPT, UR29, UR21, UPT ;  /* 0x000000151d00728c */ /* 0x000fe2000bf05270 */
[----:B------:R1:W-:Y:S01]  /*1dc0*/  UTMALDG.3D [UR16], [UR38], desc[UR30] ;  /* 0x00001e10260075b4 */ /* 0x0003e20008011000 */
[----:B------:R1:W-:Y:S07]  /*1dd0*/  UTMALDG.3D [UR8], [UR38], desc[UR30] ;  /* 0x00001e08260075b4 */ /* 0x0003ee0008011000 */
[----:B------:R-:W-:Y:S05]  /*1de0*/  BRA.U UP0, `(.L_x_31) ;  /* 0xfffffffd00347547 */ /* 0x000fea000b83ffff */
.L_x_26:
[C---:B-1----:R-:W-:Y:S01]  /*1df0*/  LEA R2, R14.reuse, UR4, 0x3 ;  /* 0x000000040e027c11 */ /* 0x042fe2000f8e18ff */
[----:B------:R-:W-:Y:S01]  /*1e00*/  NOP ;  /* 0x0000000000007918 */ /* 0x000fe20000000000 */
[----:B--2---:R-:W-:Y:S02]  /*1e10*/  SHF.L.U32 R3, R13, 0x1f, RZ ;  /* 0x0000001f0d037819 */ /* 0x004fe400000006ff */
[----:B------:R-:W-:Y:S02]  /*1e20*/  LEA R4, R14, UR4, 0x4 ;  /* 0x000000040e047c11 */ /* 0x000fe4000f8e20ff */
[----:B------:R-:W1:Y:S02]  /*1e30*/  SYNCS.PHASECHK.TRANS64.TRYWAIT P0, [R2+URZ+0x80], R3 ;  /* 0x00008003020075a7 */ /* 0x000e6400080011ff */
[----:B-1----:R-:W-:Y:S05]  /*1e40*/  @!P0 BRA `(.L_x_32) ;  /* 0x00000048008c8947 */ /* 0x002fea0003800000 */
.L_x_106:
[----:B------:R-:W2:Y:S01]  /*1e50*/  LDS.128 R4, [R4+0x110] ;  /* 0x0001100004047984 */ /* 0x000ea20000000c00 */
[----:B---3--:R-:W-:Y:S01]  /*1e60*/  ISETP.GE.AND P0, PT, R40, 0x1, PT ;  /* 0x000000012800780c */ /* 0x008fe20003f06270 */
[----:B-1----:R-:W-:Y:S01]  /*1e70*/  VIADD R2, R2, 0x90 ;  /* 0x0000009002027836 */ /* 0x002fe20000000000 */
[----:B------:R-:W-:Y:S01]  /*1e80*/  @!PT LDS RZ, [RZ] ;  /* 0x00000000fffff984 */ /* 0x000fe20000000800 */
[----:B------:R-:W-:Y:S01]  /*1e90*/  @!PT LDS RZ, [RZ] ;  /* 0x00000000fffff984 */ /* 0x000fe20000000800 */
[----:B------:R-:W-:Y:S01]  /*1ea0*/  @!PT LDS RZ, [RZ] ;  /* 0x00000000fffff984 */ /* 0x000fe20000000800 */
[----:B------:R-:W-:Y:S01]  /*1eb0*/  @!PT LDS RZ, [RZ] ;  /* 0x00000000fffff984 */ /* 0x000fe20000000800 */
[----:B------:R1:W-:Y:S06]  /*1ec0*/  MEMBAR.ALL.CTA ;  /* 0x0000000000007992 */ /* 0x0003ec0000008000 */
[----:B-1----:R-:W1:Y:S01]  /*1ed0*/  FENCE.VIEW.ASYNC.S ;  /* 0x00000000000073c6 */ /* 0x002e620000000000 */
[----:B------:R-:W-:-:S04]  /*1ee0*/  PRMT R2, RZ, 0x654, R2 ;  /* 0x00000654ff027816 */ /* 0x000fc80000000002 */
[----:B-1----:R1:W-:Y:S01]  /*1ef0*/  SYNCS.ARRIVE.TRANS64.RED.A1T0 RZ, [R2+URZ], RZ ;  /* 0x000000ff02ff79a7 */ /* 0x0023e200081004ff */
[----:B--2---:R-:W-:-:S13]  /*1f00*/  LOP3.LUT P2, RZ, R6, 0x1, RZ, 0xc0, !PT ;  /* 0x0000000106ff7812 */ /* 0x004fda000784c0ff */
[----:B------:R-:W-:Y:S01]  /*1f10*/  @P2 SHF.R.U32.HI R3, RZ, 0x10, R5 ;  /* 0x00000010ff032819 */ /* 0x000fe20000011605 */
[----:B------:R-:W-:Y:S01]  /*1f20*/  VOTEU.ANY UP0, P2 ;  /* 0x0000000000ff7886 */ /* 0x000fe20001000100 */
[----:B------:R-:W-:Y:S02]  /*1f30*/  @P2 MOV R10, R4 ;  /* 0x00000004000a2202 */ /* 0x000fe40000000f00 */
[----:B------:R-:W-:Y:S02]  /*1f40*/  @P2 R2UR.BROADCAST UR8, R3 ;  /* 0x00000000030822ca */ /* 0x000fe400008e0000 */
[----:B------:R-:W-:-:S11]  /*1f50*/  @P2 LOP3.LUT R9, R5, 0xffff, RZ, 0xc0, !PT ;  /* 0x0000ffff05092812 */ /* 0x000fd600078ec0ff */
[----:B------:R-:W-:Y:S01]  /*1f60*/  @UP0 UMOV UR36, UR8 ;  /* 0x0000000800240c82 */ /* 0x000fe20008000000 */
[----:B-1----:R-:W-:Y:S05]  /*1f70*/  @!P0 BRA `(.L_x_33) ;  /* 0x0000000000b88947 */ /* 0x002fea0003800000 */
[----:B------:R-:W4:Y:S01]  /*1f80*/  LDC.64 R4, c[0x0][0xb18] ;  /* 0x0002c600ff047b82 */ /* 0x000f220000000a00 */
[----:B------:R-:W-:-:S07]  /*1f90*/  ISETP.NE.AND P3, PT, R40, 0x1, PT ;  /* 0x000000012800780c */ /* 0x000fce0003f65270 */
[----:B------:R-:W1:Y:S08]  /*1fa0*/  LDC.64 R6, c[0x0][0xb10] ;  /* 0x0002c400ff067b82 */ /* 0x000e700000000a00 */
[----:B------:R-:W2:Y:S08]  /*1fb0*/  LDC R16, c[0x0][0xb20] ;  /* 0x0002c800ff107b82 */ /* 0x000eb00000000800 */
[----:B------:R-:W3:Y:S01]  /*1fc0*/  LDC R17, c[0x0][0xb0c] ;  /* 0x0002c300ff117b82 */ /* 0x000ee20000000800 */
[----:B----4-:R-:W-:Y:S01]  /*1fd0*/  IMAD.HI.U32 R19, R0, R5, RZ ;  /* 0x0000000500137227 */ /* 0x010fe200078e00ff */
[----:B------:R-:W-:-:S03]  /*1fe0*/  ISETP.NE.AND P0, PT, R4, 0x1, PT ;  /* 0x000000010400780c */ /* 0x000fc60003f05270 */
[----:B------:R-:W-:-:S03]  /*1ff0*/  IMAD.HI.U32 R5, R9, R5, RZ ;  /* 0x0000000509057227 */ /* 0x000fc600078e00ff */
[----:B------:R-:W4:Y:S01]  /*2000*/  LDC.64 R2, c[0x0][0xb28] ;  /* 0x0002ca00ff027b82 */ /* 0x000f220000000a00 */
[----:B-1----:R-:W-:-:S04]  /*2010*/  IMAD.HI.U32 R20, R8, R6, RZ ;  /* 0x0000000608147227 */ /* 0x002fc800078e00ff */
[----:B------:R-:W-:Y:S01]  /*2020*/  IMAD.HI.U32 R21, R10, R6, RZ ;  /* 0x000000060a157227 */ /* 0x000fe200078e00ff */
[----:B------:R-:W-:Y:S02]  /*2030*/  SHF.R.U32.HI R20, RZ, R7, R20 ;  /* 0x00000007ff147219 */ /* 0x000fe40000011614 */
[-C--:B--2---:R-:W-:Y:S02]  /*2040*/  SHF.R.U32.HI R19, RZ, R16.reuse, R19 ;  /* 0x00000010ff137219 */ /* 0x084fe40000011613 */
[----:B------:R-:W-:Y:S02]  /*2050*/  SHF.R.U32.HI R5, RZ, R16, R5 ;  /* 0x00000010ff057219 */ /* 0x000fe40000011605 */
[----:B------:R-:W-:Y:S02]  /*2060*/  SEL R19, R0, R19, !P0 ;  /* 0x0000001300137207 */ /* 0x000fe40004000000 */
[----:B------:R-:W-:Y:S02]  /*2070*/  SHF.R.U32.HI R21, RZ, R7, R21 ;  /* 0x00000007ff157219 */ /* 0x000fe40000011615 */
[----:B---3--:R-:W-:-:S02]  /*2080*/  ISETP.NE.AND P1, PT, R17, 0x1, PT ;  /* 0x000000011100780c */ /* 0x008fc40003f25270 */
[----:B------:R-:W-:Y:S02]  /*2090*/  SEL R5, R9, R5, !P0 ;  /* 0x0000000509057207 */ /* 0x000fe40004000000 */
[----:B------:R-:W-:Y:S02]  /*20a0*/  SEL R20, R8, R20, !P1 ;  /* 0x0000001408147207 */ /* 0x000fe40004800000 */
[----:B------:R-:W-:Y:S01]  /*20b0*/  SEL R21, R10, R21, !P1 ;  /* 0x000000150a157207 */ /* 0x000fe20004800000 */
[----:B----4-:R-:W-:-:S04]  /*20c0*/  IMAD.HI.U32 R18, R19, R2, RZ ;  /* 0x0000000213127227 */ /* 0x010fc800078e00ff */
        /* <DEDUP_REMOVED lines=10> */
[----:B------:R-:W-:-:S04]  /*2170*/  @!P0 IMAD.HI.U32 R7, R21, R2, RZ ;  /* 0x0000000215078227 */ /* 0x000fc800078e00ff */
[----:B------:R-:W-:Y:S01]  /*2180*/  IMAD.MOV R2, RZ, RZ, -R6 ;  /* 0x000000ffff027224 */ /* 0x000fe200078e0a06 */
[----:B------:R-:W-:Y:S02]  /*2190*/  @!P0 SHF.R.U32.HI R3, RZ, R3, R7 ;  /* 0x00000003ff038219 */ /* 0x000fe40000011607 */
[----:B------:R-:W-:Y:S01]  /*21a0*/  IADD3 R7, PT, PT, -R5, RZ, RZ ;  /* 0x000000ff05077210 */ /* 0x000fe20007ffe1ff */
[----:B------:R-:W-:Y:S01]  /*21b0*/  IMAD R2, R40, R2, R5 ;  /* 0x0000000228027224 */ /* 0x000fe200078e0205 */
        /* <DEDUP_REMOVED lines=10> */
.L_x_33:
[----:B------:R-:W1:Y:S02]  /*2260*/  LDCU UR8, c[0x0][0xb30] ;  /* 0x00016600ff0877ac */ /* 0x000e640008000800 */
[----:B-1----:R-:W-:-:S09]  /*2270*/  UISETP.NE.AND UP0, UPT, UR8, 0x1, UPT ;  /* 0x000000010800788c */ /* 0x002fd2000bf05270 */
[----:B------:R-:W-:Y:S05]  /*2280*/  BRA.U UP0, `(.L_x_34) ;  /* 0x0000000100407547 */ /* 0x000fea000b800000 */
[----:B------:R-:W1:Y:S08]  /*2290*/  LDC.64 R4, c[0x0][0xb10] ;  /* 0x0002c400ff047b82 */ /* 0x000e700000000a00 */
[----:B------:R-:W2:Y:S08]  /*22a0*/  LDC.64 R2, c[0x0][0xb18] ;  /* 0x0002c600ff027b82 */ /* 0x000eb00000000a00 */
[----:B------:R-:W3:Y:S08]  /*22b0*/  LDC R6, c[0x0][0xb20] ;  /* 0x0002c800ff067b82 */ /* 0x000ef00000000800 */
[----:B------:R-:W4:Y:S01]  /*22c0*/  LDC R7, c[0x0][0xb0c] ;  /* 0x0002c300ff077b82 */ /* 0x000f220000000800 */
[----:B-1----:R-:W-:-:S05]  /*22d0*/  IMAD.HI.U32 R4, R10, R4, RZ ;  /* 0x000000040a047227 */ /* 0x002fca00078e00ff */
[----:B------:R-:W-:Y:S01]  /*22e0*/  SHF.R.U32.HI R4, RZ, R5, R4 ;  /* 0x00000005ff047219 */ /* 0x000fe20000011604 */
[----:B--2---:R-:W-:Y:S01]  /*22f0*/  IMAD.HI.U32 R3, R9, R3, RZ ;  /* 0x0000000309037227 */ /* 0x004fe200078e00ff */
[----:B------:R-:W-:-:S04]  /*2300*/  ISETP.NE.AND P0, PT, R2, 0x1, PT ;  /* 0x000000010200780c */ /* 0x000fc80003f05270 */
[----:B---3--:R-:W-:-:S04]  /*2310*/  SHF.R.U32.HI R3, RZ, R6, R3 ;  /* 0x00000006ff037219 */ /* 0x008fc80000011603 */
[----:B------:R-:W-:Y:S02]  /*2320*/  SEL R3, R9, R3, !P0 ;  /* 0x0000000309037207 */ /* 0x000fe40004000000 */
[----:B----4-:R-:W-:-:S04]  /*2330*/  ISETP.NE.AND P1, PT, R7, 0x1, PT ;  /* 0x000000010700780c */ /* 0x010fc80003f25270 */
[----:B------:R-:W-:-:S05]  /*2340*/  SEL R4, R10, R4, !P1 ;  /* 0x000000040a047207 */ /* 0x000fca0004800000 */
[----:B------:R-:W-:Y:S02]  /*2350*/  IMAD.IADD R5, R3, 0x1, -R4 ;  /* 0x0000000103057824 */ /* 0x000fe400078e0a04 */
[----:B------:R-:W-:Y:S02]  /*2360*/  IMAD.IADD R3, R4, 0x1, -R3 ;  /* 0x0000000104037824 */ /* 0x000fe400078e0a03 */
[----:B------:R-:W-:Y:S02]  /*2370*/  IMAD R10, R5, R7, R10 ;  /* 0x00000007050a7224 */ /* 0x000fe400078e020a */
[----:B------:R-:W-:-:S07]  /*2380*/  IMAD R9, R3, R2, R9 ;  /* 0x0000000203097224 */ /* 0x000fce00078e0209 */
.L_x_34:
[----:B------:R-:W-:Y:S01]  /*2390*/  VIADD R14, R14, 0x1 ;  /* 0x000000010e0e7836 */ /* 0x000fe20000000000 */
[----:B------:R-:W-:Y:S01]  /*23a0*/  PLOP3.LUT P1, PT, PT, PT, PT, 0x80, 0x8 ;  /* 0x000000000008781c */ /* 0x000fe20003f2f070 */
[----:B------:R-:W-:Y:S02]  /*23b0*/  IMAD.IADD R93, R10, 0x1, R91 ;  /* 0x000000010a5d7824 */ /* 0x000fe400078e025b */
[----:B------:R-:W-:Y:S01]  /*23c0*/  IMAD.IADD R92, R9, 0x1, R90 ;  /* 0x00000001095c7824 */ /* 0x000fe200078e025a */
[----:B------:R-:W-:-:S04]  /*23d0*/  ISETP.NE.AND P0, PT, R14, 0x2, PT ;  /* 0x000000020e00780c */ /* 0x000fc80003f05270 */
[----:B------:R-:W-:Y:S02]  /*23e0*/  SEL R2, RZ, 0x1, P0 ;  /* 0x00000001ff027807 */ /* 0x000fe40000000000 */
[----:B------:R-:W-:Y:S02]  /*23f0*/  SEL R14, R14, RZ, P0 ;  /* 0x000000ff0e0e7207 */ /* 0x000fe40000000000 */
[----:B------:R-:W-:Y:S01]  /*2400*/  LOP3.LUT R13, R13, R2, RZ, 0x3c, !PT ;  /* 0x000000020d0d7212 */ /* 0x000fe200078e3cff */
[----:B------:R-:W-:Y:S06]  /*2410*/  @P2 BRA `(.L_x_35) ;  /* 0xfffffff000402947 */ /* 0x000fec000383ffff */
[----:B------:R-:W-:Y:S01]  /*2420*/  UIADD3 UR4, UPT, UPT, UR4, 0x28, URZ ;  /* 0x0000002804047890 */ /* 0x000fe2000fffe0ff */
[----:B------:R-:W-:-:S03]  /*2430*/  SHF.L.U32 R2, R15, 0x1f, RZ ;  /* 0x0000001f0f027819 */ /* 0x000fc600000006ff */
[----:B------:R-:W-:-:S09]  /*2440*/  ULEA UR5, UR6, UR4, 0x3 ;  /* 0x0000000406057291 */ /* 0x000fd2000f8e18ff */
[----:B------:R-:W1:Y:S02]  /*2450*/  SYNCS.PHASECHK.TRANS64.TRYWAIT P0, [UR5], R2 ;  /* 0x00000002ff0075a7 */ /* 0x000e640008001105 */
[----:B-1----:R-:W-:Y:S05]  /*2460*/  @!P0 BRA `(.L_x_36) ;  /* 0x0000004400188947 */ /* 0x002fea0003800000 */
.L_x_108:
[----:B------:R-:W-:-:S04]  /*2470*/  UIADD3 UR6, UPT, UPT, UR6, 0x1, URZ ;  /* 0x0000000106067890 */ /* 0x000fc8000fffe0ff */
[----:B------:R-:W-:-:S04]  /*2480*/  UISETP.NE.AND UP0, UPT, UR6, 0x5, UPT ;  /* 0x000000050600788c */ /* 0x000fc8000bf05270 */
[----:B------:R-:W-:Y:S02]  /*2490*/  USEL UR7, URZ, 0x1, UP0 ;  /* 0x00000001ff077887 */ /* 0x000fe40008000000 */
[----:B------:R-:W-:-:S04]  /*24a0*/  USEL UR6, UR6, URZ, UP0 ;  /* 0x000000ff06067287 */ /* 0x000fc80008000000 */
[----:B------:R-:W-:Y:S01]  /*24b0*/  ULEA UR5, UR6, UR4, 0x3 ;  /* 0x0000000406057291 */ /* 0x000fe2000f8e18ff */
[----:B-1----:R-:W-:-:S04]  /*24c0*/  LOP3.LUT R2, R15, UR7, RZ, 0x3c, !PT ;  /* 0x000000070f027c12 */ /* 0x002fc8000f8e3cff */
[----:B------:R-:W-:-:S04]  /*24d0*/  SHF.L.U32 R3, R2, 0x1f, RZ ;  /* 0x0000001f02037819 */ /* 0x000fc800000006ff */
[----:B------:R-:W1:Y:S02]  /*24e0*/  SYNCS.PHASECHK.TRANS64.TRYWAIT P0, [UR5], R3 ;  /* 0x00000003ff0075a7 */ /* 0x000e640008001105 */
[----:B-1----:R-:W-:Y:S05]  /*24f0*/  @!P0 BRA `(.L_x_37) ;  /* 0x00000044000c8947 */ /* 0x002fea0003800000 */
.L_x_110:
[----:B------:R-:W-:-:S04]  /*2500*/  UIADD3 UR6, UPT, UPT, UR6, 0x1, URZ ;  /* 0x0000000106067890 */ /* 0x000fc8000fffe0ff */
[----:B------:R-:W-:-:S04]  /*2510*/  UISETP.NE.AND UP0, UPT, UR6, 0x5, UPT ;  /* 0x000000050600788c */ /* 0x000fc8000bf05270 */
[----:B------:R-:W-:Y:S02]  /*2520*/  USEL UR7, URZ, 0x1, UP0 ;  /* 0x00000001ff077887 */ /* 0x000fe40008000000 */
[----:B------:R-:W-:-:S04]  /*2530*/  USEL UR6, UR6, URZ, UP0 ;  /* 0x000000ff06067287 */ /* 0x000fc80008000000 */
[----:B------:R-:W-:Y:S01]  /*2540*/  ULEA UR5, UR6, UR4, 0x3 ;  /* 0x0000000406057291 */ /* 0x000fe2000f8e18ff */
[----:B------:R-:W-:-:S04]  /*2550*/  LOP3.LUT R2, R2, UR7, RZ, 0x3c, !PT ;  /* 0x0000000702027c12 */ /* 0x000fc8000f8e3cff */
[----:B-1----:R-:W-:-:S04]  /*2560*/  SHF.L.U32 R3, R2, 0x1f, RZ ;  /* 0x0000001f02037819 */ /* 0x002fc800000006ff */
[----:B------:R-:W1:Y:S02]  /*2570*/  SYNCS.PHASECHK.TRANS64.TRYWAIT P0, [UR5], R3 ;  /* 0x00000003ff0075a7 */ /* 0x000e640008001105 */
[----:B-1----:R-:W-:Y:S05]  /*2580*/  @!P0 BRA `(.L_x_38) ;  /* 0x0000004400008947 */ /* 0x002fea0003800000 */
.L_x_112:
        /* <DEDUP_REMOVED lines=9> */
.L_x_114:
[----:B------:R-:W-:-:S04]  /*2620*/  UIADD3 UR6, UPT, UPT, UR6, 0x1, URZ ;  /* 0x0000000106067890 */ /* 0x000fc8000fffe0ff */
[----:B------:R-:W-:-:S04]  /*2630*/  UISETP.NE.AND UP0, UPT, UR6, 0x5, UPT ;  /* 0x000000050600788c */ /* 0x000fc8000bf05270 */
[----:B------:R-:W-:Y:S02]  /*2640*/  USEL UR5, URZ, 0x1, UP0 ;  /* 0x00000001ff057887 */ /* 0x000fe40008000000 */
[----:B------:R-:W-:-:S04]  /*2650*/  USEL UR6, UR6, URZ, UP0 ;  /* 0x000000ff06067287 */ /* 0x000fc80008000000 */
[----:B------:R-:W-:Y:S01]  /*2660*/  ULEA UR6, UR6, UR4, 0x3 ;  /* 0x0000000406067291 */ /* 0x000fe2000f8e18ff */
[----:B------:R-:W-:-:S04]  /*2670*/  LOP3.LUT R2, R2, UR5, RZ, 0x3c, !PT ;  /* 0x0000000502027c12 */ /* 0x000fc8000f8e3cff */
[----:B------:R-:W-:Y:S01]  /*2680*/  SHF.L.U32 R2, R2, 0x1f, RZ ;  /* 0x0000001f02027819 */ /* 0x000fe200000006ff */
[----:B-1--4-:R-:W-:-:S07]  /*2690*/  IMAD.U32 R0, RZ, RZ, UR6 ;  /* 0x00000006ff007e24 */ /* 0x012fce000f8e00ff */
.L_x_40:
[----:B-1----:R1:W2:Y:S02]  /*26a0*/  SYNCS.PHASECHK.TRANS64.TRYWAIT P0, [R0+URZ], R2 ;  /* 0x00000002000075a7 */ /* 0x0022a400080011ff */
[----:B--2---:R-:W-:Y:S05]  /*26b0*/  @!P0 NANOSLEEP.SYNCS 0x989680 ;  /* 0x009896800000895d */ /* 0x004fea0003900000 */
[----:B------:R-:W2:Y:S02]  /*26c0*/  @!P0 SYNCS.PHASECHK.TRANS64 P0, [R0+URZ], R2 ;  /* 0x00000002000085a7 */ /* 0x000ea400080010ff */
[----:B--2---:R-:W-:Y:S05]  /*26d0*/  @P0 EXIT ;  /* 0x000000000000094d */ /* 0x004fea0003800000 */
[----:B------:R-:W-:Y:S05]  /*26e0*/  BRA `(.L_x_40) ;  /* 0xfffffffc00ec7947 */ /* 0x000fea000383ffff */
.L_x_17:
[----:B------:R-:W-:-:S04]  /*26f0*/  UISETP.NE.AND UP1, UPT, UR37, URZ, UPT ;  /* 0x000000ff2500728c */ /* 0x000fc8000bf25270 */
[----:B------:R-:W-:-:S09]  /*2700*/  UISETP.NE.OR UP1, UPT, UR8, 0x1, UP1 ;  /* 0x000000010800788c */ /* 0x000fd20008f25670 */
[----:B------:R-:W-:Y:S05]  /*2710*/  BRA.U UP1, `(.L_x_41) ;  /* 0x0000000501487547 */ /* 0x000fea000b800000 */
[----:B------:R-:W-:Y:S01]  /*2720*/  ISETP.NE.AND P2, PT, R2, RZ, PT ;  /* 0x000000ff0200720c */ /* 0x000fe20003f45270 */
[----:B------:R-:W-:Y:S01]  /*2730*/  IMAD.MOV.U32 R12, RZ, RZ, 0x1 ;  /* 0x00000001ff0c7424 */ /* 0x000fe200078e00ff */
[----:B------:R-:W-:Y:S02]  /*2740*/  CS2R R10, SRZ ;  /* 0x00000000000a7805 */ /* 0x000fe4000001ff00 */
[----:B------:R-:W-:Y:S01]  /*2750*/  CS2R R8, SRZ ;  /* 0x0000000000087805 */ /* 0x000fe2000001ff00 */
[----:B------:R-:W-:Y:S01]  /*2760*/  UMOV UR4, 0x400 ;  /* 0x0000040000047882 */ /* 0x000fe20000000000 */
[----:B------:R-:W-:Y:S01]  /*2770*/  UMOV UR6, URZ ;  /* 0x000000ff00067c82 */ /* 0x000fe20008000000 */
[----:B------:R-:W-:-:S12]  /*2780*/  ULEA UR37, UR37, UR4, 0x18 ;  /* 0x0000000425257291 */ /* 0x000fd8000f8ec0ff */
.L_x_45:
[----:B------:R-:W-:Y:S02]  /*2790*/  LEA R0, R8, UR37, 0x3 ;  /* 0x0000002508007c11 */ /* 0x000fe4000f8e18ff */
[----:B------:R-:W-:-:S03]  /*27a0*/  SHF.L.U32 R4, R9, 0x1f, RZ ;  /* 0x0000001f09047819 */ /* 0x000fc600000006ff */
[----:B------:R-:W-:Y:S01]  /*27b0*/  VIADD R5, R0, 0xf0 ;  /* 0x000000f000057836 */ /* 0x000fe20000000000 */
[----:B------:R-:W1:Y:S02]  /*27c0*/  SYNCS.PHASECHK.TRANS64.TRYWAIT P0, [R0+URZ+0xe0], R4 ;  /* 0x0000e004000075a7 */ /* 0x000e6400080011ff */
[----:B-1----:R-:W-:Y:S05]  /*27d0*/  @!P0 BRA `(.L_x_42) ;  /* 0x00000040009c8947 */ /* 0x002fea0003800000 */
.L_x_115:
[----:B------:R-:W-:Y:S01]  /*27e0*/  ULEA UR5, UR6, UR37, 0x3 ;  /* 0x0000002506057291 */ /* 0x000fe2000f8e18ff */
[----:B-1----:R-:W-:Y:S01]  /*27f0*/  PRMT R0, RZ, 0x654, R5 ;  /* 0x00000654ff007816 */ /* 0x002fe20000000005 */
[----:B------:R-:W-:Y:S01]  /*2800*/  @!P2 IMAD.MOV.U32 R4, RZ, RZ, 0x10 ;  /* 0x00000010ff04a424 */ /* 0x000fe200078e00ff */
[----:B------:R-:W-:Y:S01]  /*2810*/  SHF.L.U32 R5, R12, 0x1f, RZ ;  /* 0x0000001f0c057819 */ /* 0x000fe200000006ff */
[----:B------:R-:W-:Y:S01]  /*2820*/  UIADD3 UR4, UPT, UPT, UR5, 0x80, URZ ;  /* 0x0000008005047890 */ /* 0x000fe2000fffe0ff */
[----:B------:R1:W-:Y:S05]  /*2830*/  SYNCS.ARRIVE.TRANS64.RED.A1T0 RZ, [R0+URZ], RZ ;  /* 0x000000ff00ff79a7 */ /* 0x0003ea00081004ff */
[----:B------:R-:W-:Y:S01]  /*2840*/  IMAD.U32 R6, RZ, RZ, UR4 ;  /* 0x00000004ff067e24 */ /* 0x000fe2000f8e00ff */
[----:B------:R-:W2:Y:S04]  /*2850*/  SYNCS.PHASECHK.TRANS64.TRYWAIT P0, [UR5+0x90], R5 ;  /* 0x00009005ff0075a7 */ /* 0x000ea80008001105 */
[----:B------:R-:W-:Y:S01]  /*2860*/  PRMT R6, R2, 0x654, R6 ;  /* 0x0000065402067816 */ /* 0x000fe20000000006 */
[----:B-12---:R-:W-:Y:S06]  /*2870*/  @!P0 BRA `(.L_x_43) ;  /* 0x0000004000888947 */ /* 0x006fec0003800000 */
.L_x_117:
[----:B------:R-:W-:Y:S01]  /*2880*/  ULEA UR4, UR6, UR37, 0x4 ;  /* 0x0000002506047291 */ /* 0x000fe2000f8e20ff */
[----:B------:R-:W-:Y:S01]  /*2890*/  SEL R3, R6, R3, !P2 ;  /* 0x0000000306037207 */ /* 0x000fe20005000000 */
[----:B------:R-:W-:Y:S01]  /*28a0*/  UIADD3 UR5, UPT, UPT, UR5, 0x80, URZ ;  /* 0x0000008005057890 */ /* 0x000fe2000fffe0ff */
[----:B-1----:R-:W-:Y:S01]  /*28b0*/  LEA R0, R11, UR37, 0x3 ;  /* 0x000000250b007c11 */ /* 0x002fe2000f8e18ff */
[----:B------:R-:W-:Y:S01]  /*28c0*/  UIADD3 UR4, UPT, UPT, UR4, 0x110, URZ ;  /* 0x0000011004047890 */ /* 0x000fe2000fffe0ff */
[----:B------:R1:W-:Y:S01]  /*28d0*/  @!P2 SYNCS.ARRIVE.TRANS64.RED RZ, [R3+URZ], R4 ;  /* 0x0000000403ffa9a7 */ /* 0x0003e200080004ff */
[----:B------:R-:W-:Y:S01]  /*28e0*/  UIADD3 UR6, UPT, UPT, UR6, 0x1, URZ ;  /* 0x0000000106067890 */ /* 0x000fe2000fffe0ff */
[----:B------:R-:W-:-:S03]  /*28f0*/  VIADD R8, R8, 0x1 ;  /* 0x0000000108087836 */ /* 0x000fc60000000000 */
[----:B------:R-:W-:Y:S02]  /*2900*/  UISETP.NE.AND UP0, UPT, UR6, 0x2, UPT ;  /* 0x000000020600788c */ /* 0x000fe4000bf05270 */
[----:B------:R-:W-:Y:S01]  /*2910*/  ISETP.NE.AND P0, PT, R8, 0x2, PT ;  /* 0x000000020800780c */ /* 0x000fe20003f05270 */
[----:B------:R-:W-:Y:S06]  /*2920*/  UGETNEXTWORKID.BROADCAST [UR4], [UR5] ;  /* 0x00000000040073ca */ /* 0x000fec0008000100 */
[----:B------:R-:W-:Y:S02]  /*2930*/  USEL UR4, URZ, 0x1, UP0 ;  /* 0x00000001ff047887 */ /* 0x000fe40008000000 */
[----:B------:R-:W-:-:S04]  /*2940*/  USEL UR6, UR6, URZ, UP0 ;  /* 0x000000ff06067287 */ /* 0x000fc80008000000 */
[----:B------:R-:W-:Y:S02]  /*2950*/  LOP3.LUT R12, R12, UR4, RZ, 0x3c, !PT ;  /* 0x000000040c0c7c12 */ /* 0x000fe4000f8e3cff */
[----:B-1----:R-:W-:-:S04]  /*2960*/  SHF.L.U32 R4, R10, 0x1f, RZ ;  /* 0x0000001f0a047819 */ /* 0x002fc800000006ff */
[----:B------:R-:W1:Y:S02]  /*2970*/  SYNCS.PHASECHK.TRANS64.TRYWAIT P1, [R0+URZ+0x80], R4 ;  /* 0x00008004000075a7 */ /* 0x000e6400080211ff */
[----:B-1----:R-:W-:Y:S05]  /*2980*/  @!P1 BRA `(.L_x_44) ;  /* 0x00000040005c9947 */ /* 0x002fea0003800000 */
.L_x_118:
[C---:B-1----:R-:W-:Y:S01]  /*2990*/  LEA R4, R11.reuse, UR37, 0x4 ;  /* 0x000000250b047c11 */ /* 0x042fe2000f8e20ff */
[----:B------:R-:W-:Y:S01]  /*29a0*/  VIADD R0, R0, 0x90 ;  /* 0x0000009000007836 */ /* 0x000fe20000000000 */
[----:B------:R-:W-:Y:S01]  /*29b0*/  SEL R8, R8, RZ, P0 ;  /* 0x000000ff08087207 */ /* 0x000fe20000000000 */
[----:B------:R-:W-:-:S03]  /*29c0*/  VIADD R11, R11, 0x1 ;  /* 0x000000010b0b7836 */ /* 0x000fc60000000000 */
[----:B------:R-:W1:Y:S01]  /*29d0*/  LDS.128 R4, [R4+0x110] ;  /* 0x0001100004047984 */ /* 0x000e620000000c00 */
[----:B------:R-:W-:Y:S02]  /*29e0*/  PRMT R0, RZ, 0x654, R0 ;  /* 0x00000654ff007816 */ /* 0x000fe40000000000 */
[C---:B------:R-:W-:Y:S01]  /*29f0*/  ISETP.NE.AND P1, PT, R11.reuse, 0x2, PT ;  /* 0x000000020b00780c */ /* 0x040fe20003f25270 */
[----:B------:R-:W-:Y:S01]  /*2a00*/  @!PT LDS RZ, [RZ] ;  /* 0x00000000fffff984 */ /* 0x000fe20000000800 */
[----:B------:R-:W-:Y:S01]  /*2a10*/  @!PT LDS RZ, [RZ] ;  /* 0x00000000fffff984 */ /* 0x000fe20000000800 */
[----:B------:R-:W-:Y:S01]  /*2a20*/  @!PT LDS RZ, [RZ] ;  /* 0x00000000fffff984 */ /* 0x000fe20000000800 */
[----:B------:R-:W-:Y:S01]  /*2a30*/  @!PT LDS RZ, [RZ] ;  /* 0x00000000fffff984 */ /* 0x000fe20000000800 */
[----:B------:R2:W-:Y:S06]  /*2a40*/  MEMBAR.ALL.CTA ;  /* 0x0000000000007992 */ /* 0x0005ec0000008000 */
[----:B--2---:R-:W2:Y:S01]  /*2a50*/  FENCE.VIEW.ASYNC.S ;  /* 0x00000000000073c6 */ /* 0x004ea20000000000 */
[----:B------:R-:W-:Y:S01]  /*2a60*/  SEL R11, R11, RZ, P1 ;  /* 0x000000ff0b0b7207 */ /* 0x000fe20000800000 */
[----:B--2---:R2:W-:Y:S01]  /*2a70*/  SYNCS.ARRIVE.TRANS64.RED.A1T0 RZ, [R0+URZ], RZ ;  /* 0x000000ff00ff79a7 */ /* 0x0045e200081004ff */
[----:B-1----:R-:W-:-:S02]  /*2a80*/  LOP3.LUT P3, RZ, R6, 0x1, RZ, 0xc0, !PT ;  /* 0x0000000106ff7812 */ /* 0x002fc4000786c0ff */
[----:B------:R-:W-:-:S04]  /*2a90*/  SEL R4, RZ, 0x1, P1 ;  /* 0x00000001ff047807 */ /* 0x000fc80000800000 */
[----:B------:R-:W-:Y:S02]  /*2aa0*/  LOP3.LUT R10, R10, R4, RZ, 0x3c, !PT ;  /* 0x000000040a0a7212 */ /* 0x000fe400078e3cff */
[----:B--2---:R-:W-:-:S04]  /*2ab0*/  SEL R0, RZ, 0x1, P0 ;  /* 0x00000001ff007807 */ /* 0x004fc80000000000 */
[----:B------:R-:W-:Y:S01]  /*2ac0*/  LOP3.LUT R9, R9, R0, RZ, 0x3c, !PT ;  /* 0x0000000009097212 */ /* 0x000fe200078e3cff */
[----:B------:R-:W-:Y:S06]  /*2ad0*/  @P3 BRA `(.L_x_45) ;  /* 0xfffffffc002c3947 */ /* 0x000fec000383ffff */
[----:B------:R-:W-:Y:S01]  /*2ae0*/  ULEA UR5, UR6, UR37, 0x3 ;  /* 0x0000002506057291 */ /* 0x000fe2000f8e18ff */
[----:B------:R-:W-:-:S08]  /*2af0*/  SHF.L.U32 R2, R12, 0x1f, RZ ;  /* 0x0000001f0c027819 */ /* 0x000fd000000006ff */
[----:B------:R-:W1:Y:S02]  /*2b00*/  SYNCS.PHASECHK.TRANS64 P0, [UR5+0x90], R2 ;  /* 0x00009002ff0075a7 */ /* 0x000e640008001005 */
[----:B-1----:R-:W-:Y:S05]  /*2b10*/  @P0 BRA `(.L_x_46) ;  /* 0x0000000000080947 */ /* 0x002fea0003800000 */
[----:B------:R-:W1:Y:S02]  /*2b20*/  SYNCS.PHASECHK.TRANS64.TRYWAIT P0, [UR5+0x90], R2 ;  /* 0x00009002ff0075a7 */ /* 0x000e640008001105 */
[----:B-1----:R-:W-:Y:S05]  /*2b30*/  @!P0 BRA `(.L_x_47) ;  /* 0x0000004000048947 */ /* 0x002fea0003800000 */
.L_x_46:
[----:B------:R-:W-:-:S04]  /*2b40*/  UIADD3 UR4, UPT, UPT, UR6, 0x1, URZ ;  /* 0x0000000106047890 */ /* 0x000fc8000fffe0ff */
[----:B------:R-:W-:-:S04]  /*2b50*/  UISETP.NE.AND UP0, UPT, UR4, 0x2, UPT ;  /* 0x000000020400788c */ /* 0x000fc8000bf05270 */
[----:B------:R-:W-:Y:S02]  /*2b60*/  USEL UR7, URZ, 0x1, UP0 ;  /* 0x00000001ff077887 */ /* 0x000fe40008000000 */
[----:B------:R-:W-:-:S04]  /*2b70*/  USEL UR4, UR4, URZ, UP0 ;  /* 0x000000ff04047287 */ /* 0x000fc80008000000 */
[----:B------:R-:W-:Y:S01]  /*2b80*/  ULEA UR4, UR4, UR37, 0x3 ;  /* 0x0000002504047291 */ /* 0x000fe2000f8e18ff */
[----:B-1----:R-:W-:-:S04]  /*2b90*/  LOP3.LUT R2, R12, UR7, RZ, 0x3c, !PT ;  /* 0x000000070c027c12 */ /* 0x002fc8000f8e3cff */
[----:B------:R-:W-:-:S04]  /*2ba0*/  SHF.L.U32 R0, R2, 0x1f, RZ ;  /* 0x0000001f02007819 */ /* 0x000fc800000006ff */
[----:B------:R-:W1:Y:S02]  /*2bb0*/  SYNCS.PHASECHK.TRANS64 P0, [UR4+0x90], R0 ;  /* 0x00009000ff0075a7 */ /* 0x000e640008001004 */
[----:B-1----:R-:W-:Y:S05]  /*2bc0*/  @P0 EXIT ;  /* 0x000000000000094d */ /* 0x002fea0003800000 */
[----:B------:R-:W-:Y:S02]  /*2bd0*/  SHF.L.U32 R2, R2, 0x1f, RZ ;  /* 0x0000001f02027819 */ /* 0x000fe400000006ff */
[----:B------:R-:W-:-:S07]  /*2be0*/  MOV R0, UR4 ;  /* 0x0000000400007c02 */ /* 0x000fce0008000f00 */
.L_x_48:
[----:B-1----:R1:W2:Y:S02]  /*2bf0*/  SYNCS.PHASECHK.TRANS64.TRYWAIT P0, [R0+URZ+0x90], R2 ;  /* 0x00009002000075a7 */ /* 0x0022a400080011ff */
[----:B--2---:R-:W-:Y:S05]  /*2c00*/  @!P0 NANOSLEEP.SYNCS 0x989680 ;  /* 0x009896800000895d */ /* 0x004fea0003900000 */
[----:B------:R-:W2:Y:S02]  /*2c10*/  @!P0 SYNCS.PHASECHK.TRANS64 P0, [R0+URZ+0x90], R2 ;  /* 0x00009002000085a7 */ /* 0x000ea400080010ff */
[----:B--2---:R-:W-:Y:S05]  /*2c20*/  @P0 EXIT ;  /* 0x000000000000094d */ /* 0x004fea0003800000 */
[----:B------:R-:W-:Y:S05]  /*2c30*/  BRA `(.L_x_48) ;  /* 0xfffffffc00ec7947 */ /* 0x000fea000383ffff */
.L_x_41:
[----:B------:R-:W-:-:S09]  /*2c40*/  UISETP.NE.AND UP1, UPT, UR8, URZ, UPT ;  /* 0x000000ff0800728c */ /* 0x000fd2000bf25270 */
[----:B------:R-:W-:Y:S05]  /*2c50*/  BRA.U UP1, `(.L_x_49) ;  /* 0x0000001101247547 */ /* 0x000fea000b800000 */
[----:B------:R-:W-:Y:S01]  /*2c60*/  UMOV UR4, 0x40 ;  /* 0x0000004000047882 */ /* 0x000fe20000000000 */
[----:B------:R-:W-:Y:S01]  /*2c70*/  NOP ;  /* 0x0000000000007918 */ /* 0x000fe20000000000 */
[----:B------:R-:W-:Y:S01]  /*2c80*/  ULEA UR4, UR37, UR4, 0x18 ;  /* 0x0000000425047291 */ /* 0x000fe2000f8ec0ff */
[----:B------:R-:W-:Y:S02]  /*2c90*/  UMOV UR5, 0x400 ;  /* 0x0000040000057882 */ /* 0x000fe40000000000 */
[----:B------:R-:W-:-:S06]  /*2ca0*/  ULEA UR37, UR37, UR5, 0x18 ;  /* 0x0000000525257291 */ /* 0x000fcc000f8ec0ff */
[----:B------:R-:W1:Y:S02]  /*2cb0*/  LDS.U8 R0, [UR4+0x1c] ;  /* 0x00001c04ff007984 */ /* 0x000e640008000000 */
[----:B-1----:R-:W-:-:S13]  /*2cc0*/  ISETP.NE.AND P0, PT, R0, RZ, PT ;  /* 0x000000ff0000720c */ /* 0x002fda0003f05270 */
[----:B------:R-:W-:Y:S05]  /*2cd0*/  @P0 BRA `(.L_x_50) ;  /* 0x0000000000580947 */ /* 0x000fea0003800000 */
[----:B------:R-:W-:-:S13]  /*2ce0*/  ELECT P0, URZ, PT ;  /* 0x0000000000ff782f */ /* 0x000fda0003800000 */
[----:B------:R-:W-:Y:S05]  /*2cf0*/  @!P0 BRA `(.L_x_51) ;  /* 0x0000000000608947 */ /* 0x000fea0003800000 */
[----:B------:R-:W-:Y:S01]  /*2d00*/  UMOV UR5, 0x10 ;  /* 0x0000001000057882 */ /* 0x000fe20000000000 */
[----:B------:R-:W-:Y:S01]  /*2d10*/  HFMA2 R0, -RZ, RZ, 0, 5.9604644775390625e-08 ;  /* 0x00000001ff007431 */ /* 0x000fe200000001ff */
[----:B------:R-:W-:-:S03]  /*2d20*/  MOV R2, 0xffff ;  /* 0x0000ffff00027802 */ /* 0x000fc60000000f00 */
[----:B------:R-:W-:Y:S04]  /*2d30*/  DEPBAR.LE SB1, 0x36 ;  /* 0x00009d800000791a */ /* 0x000fe80000000000 */
[----:B------:R-:W1:Y:S02]  /*2d40*/  UTCATOMSWS.FIND_AND_SET.ALIGN UP0, UR5, UR5 ;  /* 0x00000005000575e3 */ /* 0x000e640008000800 */
[----:B-1----:R-:W-:Y:S01]  /*2d50*/  MOV R3, UR5 ;  /* 0x0000000500037c02 */ /* 0x002fe20008000f00 */
[----:B------:R-:W-:Y:S06]  /*2d60*/  BRA.U UP0, `(.L_x_52) ;  /* 0x0000000100187547 */ /* 0x000fec000b800000 */
.L_x_53:
[----:B------:R-:W-:Y:S05]  /*2d70*/  NANOSLEEP 0x64 ;  /* 0x000000640000795d */ /* 0x000fea0003800000 */
[----:B------:R-:W-:-:S05]  /*2d80*/  UMOV UR5, 0x10 ;  /* 0x0000001000057882 */ /* 0x000fca0000000000 */
[----:B------:R-:W-:Y:S04]  /*2d90*/  DEPBAR.LE SB1, 0x36 ;  /* 0x00009d800000791a */ /* 0x000fe80000000000 */
[----:B------:R-:W1:Y:S02]  /*2da0*/  UTCATOMSWS.FIND_AND_SET.ALIGN UP0, UR5, UR5 ;  /* 0x00000005000575e3 */ /* 0x000e640008000800 */
[----:B-1----:R-:W-:Y:S01]  /*2db0*/  MOV R3, UR5 ;  /* 0x0000000500037c02 */ /* 0x002fe20008000f00 */
[----:B------:R-:W-:Y:S05]  /*2dc0*/  BRA.U !UP0, `(.L_x_53) ;  /* 0xfffffffd08e87547 */ /* 0x000fea000b83ffff */
.L_x_52:
[-C--:B------:R-:W-:Y:S02]  /*2dd0*/  SHF.L.U32 R2, R2, R3.reuse, RZ ;  /* 0x0000000302027219 */ /* 0x080fe400000006ff */
[----:B------:R-:W-:Y:S01]  /*2de0*/  SHF.L.U32 R0, R0, R3, RZ ;  /* 0x0000000300007219 */ /* 0x000fe200000006ff */
[----:B------:R-:W-:Y:S02]  /*2df0*/  IMAD.SHL.U32 R3, R3, 0x20, RZ ;  /* 0x0000002003037824 */ /* 0x000fe400078e00ff */
[----:B------:R1:W-:Y:S04]  /*2e00*/  ATOMS.OR RZ, [UR4+0x14], R2 ;  /* 0x00001402ffff798c */ /* 0x0003e8000b000004 */
[----:B------:R1:W-:Y:S04]  /*2e10*/  ATOMS.OR RZ, [UR4+0x18], R0 ;  /* 0x00001800ffff798c */ /* 0x0003e8000b000004 */
[----:B------:R1:W-:Y:S01]  /*2e20*/  STS [UR37+0x130], R3 ;  /* 0x00013003ff007988 */ /* 0x0003e20008000825 */
[----:B------:R-:W-:Y:S05]  /*2e30*/  BRA `(.L_x_51) ;  /* 0x0000000000107947 */ /* 0x000fea0003800000 */
.L_x_50:
[----:B------:R-:W-:Y:S02]  /*2e40*/  MOV R0, 0xffffffff ;  /* 0xffffffff00007802 */ /* 0x000fe40000000f00 */
[----:B------:R-:W-:-:S03]  /*2e50*/  MOV R2, 0x2e80 ;  /* 0x00002e8000027802 */ /* 0x000fc60000000f00 */
[----:B------:R1:W-:Y:S04]  /*2e60*/  STS [UR37+0x130], R0 ;  /* 0x00013000ff007988 */ /* 0x0003e80008000825 */
[----:B-1-3-5:R-:W-:Y:S05]  /*2e70*/  CALL.REL.NOINC `($__internal_1_$__cuda_sm10x_tcgen05_guardrail_trap_phase_invalid_during_alloc) ;  /* 0x0000004000947944 */ /* 0x02afea0003c00000 */
.L_x_51:
[----:B------:R-:W-:Y:S05]  /*2e80*/  WARPSYNC.ALL ;  /* 0x0000000000007948 */ /* 0x000fea0003800000 */
[----:B------:R-:W2:Y:S01]  /*2e90*/  S2UR UR5, SR_CgaCtaId ;  /* 0x00000000000579c3 */ /* 0x000ea20000008800 */
[----:B------:R-:W-:Y:S01]  /*2ea0*/  UMOV UR4, 0x400 ;  /* 0x0000040000047882 */ /* 0x000fe20000000000 */
[----:B------:R-:W-:-:S06]  /*2eb0*/  NOP ;  /* 0x0000000000007918 */ /* 0x000fcc0000000000 */
[----:B------:R-:W-:Y:S06]  /*2ec0*/  BAR.ARV 0x6, 0xa0 ;  /* 0x0182800000007b1d */ /* 0x000fec0000002000 */
[----:B------:R-:W4:Y:S01]  /*2ed0*/  LDCU UR7, c[0x0][0x38c] ;  /* 0x00007180ff0777ac */ /* 0x000f220008000800 */
[----:B------:R-:W-:Y:S01]  /*2ee0*/  IMAD.MOV.U32 R11, RZ, RZ, 0x1 ;  /* 0x00000001ff0b7424 */ /* 0x000fe200078e00ff */
[----:B------:R-:W-:Y:S01]  /*2ef0*/  CS2R R8, SRZ ;  /* 0x0000000000087805 */ /* 0x000fe2000001ff00 */
[----:B------:R-:W-:Y:S01]  /*2f00*/  IMAD.MOV.U32 R10, RZ, RZ, RZ ;  /* 0x000000ffff0a7224 */ /* 0x000fe200078e00ff */
[----:B------:R-:W3:Y:S01]  /*2f10*/  LDCU UR6, c[0x0][0x38c] ;  /* 0x00007180ff0677ac */ /* 0x000ee20008000800 */
[----:B------:R-:W-:Y:S01]  /*2f20*/  UMOV UR15, URZ ;  /* 0x000000ff000f7c82 */ /* 0x000fe20008000000 */
[----:B------:R-:W-:Y:S01]  /*2f30*/  UMOV UR14, URZ ;  /* 0x000000ff000e7c82 */ /* 0x000fe20008000000 */
[----:B--2---:R-:W-:Y:S01]  /*2f40*/  ULEA UR5, UR5, UR4, 0x18 ;  /* 0x0000000405057291 */ /* 0x004fe2000f8ec0ff */
[----:B------:R-:W-:Y:S01]  /*2f50*/  UMOV UR32, 0x0 ;  /* 0x0000000000207882 */ /* 0x000fe20000000000 */
[----:B------:R-:W-:-:S02]  /*2f60*/  UMOV UR33, 0x8080010 ;  /* 0x0808001000217882 */ /* 0x000fc40000000000 */
[----:B------:R-:W-:Y:S02]  /*2f70*/  UIADD3 UR9, UPT, UPT, UR5, 0x4400, URZ ;  /* 0x0000440005097890 */ /* 0x000fe4000fffe0ff */
[----:B------:R-:W-:Y:S02]  /*2f80*/  UIADD3 UR10, UPT, UPT, UR5, 0x2c400, URZ ;  /* 0x0002c400050a7890 */ /* 0x000fe4000fffe0ff */
[----:B----4-:R-:W-:Y:S01]  /*2f90*/  UIADD3 UR7, UPT, UPT, UR7, 0x7f, URZ ;  /* 0x0000007f07077890 */ /* 0x010fe2000fffe0ff */
[----:B-1----:R-:W1:Y:S01]  /*2fa0*/  LDS R0, [UR5+0x130] ;  /* 0x00013005ff007984 */ /* 0x002e620008000800 */
[----:B------:R-:W-:Y:S02]  /*2fb0*/  USHF.R.U32.HI UR9, URZ, 0x4, UR9 ;  /* 0x00000004ff097899 */ /* 0x000fe40008011609 */
[----:B------:R-:W-:Y:S02]  /*2fc0*/  USHF.R.S32.HI UR4, URZ, 0x1f, UR7 ;  /* 0x0000001fff047899 */ /* 0x000fe40008011407 */
[----:B------:R-:W-:-:S02]  /*2fd0*/  USHF.R.U32.HI UR10, URZ, 0x4, UR10 ;  /* 0x00000004ff0a7899 */ /* 0x000fc4000801160a */
[----:B------:R-:W-:Y:S02]  /*2fe0*/  ULEA.HI UR4, UR4, UR7, URZ, 0x7 ;  /* 0x0000000704047291 */ /* 0x000fe4000f8f38ff */
[----:B------:R-:W-:Y:S02]  /*2ff0*/  ULOP3.LUT UR9, UR9, 0x3fff, URZ, 0xc0, !UPT ;  /* 0x00003fff09097892 */ /* 0x000fe4000f8ec0ff */
[----:B------:R-:W-:Y:S02]  /*3000*/  USHF.R.S32.HI UR4, URZ, 0x7, UR4 ;  /* 0x00000007ff047899 */ /* 0x000fe40008011404 */
[----:B------:R-:W-:Y:S02]  /*3010*/  ULOP3.LUT UR10, UR10, 0x3fff, URZ, 0xc0, !UPT ;  /* 0x00003fff0a0a7892 */ /* 0x000fe4000f8ec0ff */
[----:B------:R-:W-:Y:S01]  /*3020*/  UISETP.LT.AND UP0, UPT, UR4, 0x1, UPT ;  /* 0x000000010400788c */ /* 0x000fe2000bf01270 */
[----:B------:R-:W-:Y:S01]  /*3030*/  UMOV UR30, 0x0 ;  /* 0x00000000001e7882 */ /* 0x000fe20000000000 */
[----:B------:R-:W-:-:S02]  /*3040*/  UMOV UR31, 0x8080010 ;  /* 0x08080010001f7882 */ /* 0x000fc40000000000 */
[----:B------:R-:W-:Y:S01]  /*3050*/  USEL UR8, UR4, 0x1, !UP0 ;  /* 0x0000000104087887 */ /* 0x000fe2000c000000 */
[----:B------:R-:W-:Y:S01]  /*3060*/  UMOV UR28, 0x0 ;  /* 0x00000000001c7882 */ /* 0x000fe20000000000 */
[----:B------:R-:W-:Y:S01]  /*3070*/  UMOV UR29, 0x8080010 ;  /* 0x08080010001d7882 */ /* 0x000fe20000000000 */
[----:B------:R-:W-:Y:S01]  /*3080*/  UMOV UR26, 0x0 ;  /* 0x00000000001a7882 */ /* 0x000fe20000000000 */
[----:B------:R-:W-:Y:S01]  /*3090*/  UMOV UR27, 0x8080010 ;  /* 0x08080010001b7882 */ /* 0x000fe20000000000 */
[----:B------:R-:W-:Y:S01]  /*30a0*/  UMOV UR24, 0x0 ;  /* 0x0000000000187882 */ /* 0x000fe20000000000 */
[----:B------:R-:W-:Y:S01]  /*30b0*/  UMOV UR25, 0x8080010 ;  /* 0x0808001000197882 */ /* 0x000fe20000000000 */
[----:B------:R-:W-:Y:S01]  /*30c0*/  UMOV UR22, 0x0 ;  /* 0x0000000000167882 */ /* 0x000fe20000000000 */
[----:B------:R-:W-:Y:S01]  /*30d0*/  UMOV UR23, 0x8080010 ;  /* 0x0808001000177882 */ /* 0x000fe20000000000 */
[----:B------:R-:W-:Y:S02]  /*30e0*/  ULOP3.LUT UR9, UR9, 0x10000, URZ, 0xfc, !UPT ;  /* 0x0001000009097892 */ /* 0x000fe4000f8efcff */
[----:B------:R-:W-:-:S02]  /*30f0*/  ULOP3.LUT UR10, UR10, 0x10000, URZ, 0xfc, !UPT ;  /* 0x000100000a0a7892 */ /* 0x000fc4000f8efcff */
[----:B------:R-:W-:Y:S02]  /*3100*/  UIADD3 UR8, UPT, UPT, -UR8, URZ, URZ ;  /* 0x000000ff08087290 */ /* 0x000fe4000fffe1ff */
[----:B---3--:R-:W-:Y:S01]  /*3110*/  UISETP.GE.AND UP3, UPT, UR6, 0x1, UPT ;  /* 0x000000010600788c */ /* 0x008fe2000bf66270 */
[----:B------:R-:W-:Y:S01]  /*3120*/  UMOV UR20, 0x0 ;  /* 0x0000000000147882 */ /* 0x000fe20000000000 */
[----:B------:R-:W-:Y:S01]  /*3130*/  UMOV UR21, 0x8080010 ;  /* 0x0808001000157882 */ /* 0x000fe20000000000 */
[----:B------:R-:W-:Y:S01]  /*3140*/  UMOV UR18, 0x0 ;  /* 0x0000000000127882 */ /* 0x000fe20000000000 */
[----:B-1----:R-:W-:Y:S01]  /*3150*/  R2UR UR16, R0 ;  /* 0x00000000001072ca */ /* 0x002fe200000e0000 */
[----:B------:R-:W-:-:S14]  /*3160*/  UMOV UR19, 0x8080010 ;  /* 0x0808001000137882 */ /* 0x000fdc0000000000 */
.L_x_60:
[----:B------:R-:W-:Y:S02]  /*3170*/  LEA R0, R10, UR5, 0x3 ;  /* 0x000000050a007c11 */ /* 0x000fe4000f8e18ff */
[----:B------:R-:W-:Y:S02]  /*3180*/  SHF.L.U32 R2, R9, 0x1f, RZ ;  /* 0x0000001f09027819 */ /* 0x000fe400000006ff */
[----:B------:R-:W-:Y:S01]  /*3190*/  PLOP3.LUT P0, PT, PT, PT, UP3, 0x80, 0x8 ;  /* 0x000000000008781c */ /* 0x000fe20003f0f038 */
[----:B------:R-:W-:Y:S01]  /*31a0*/  VIADD R3, R0, 0x90 ;  /* 0x0000009000037836 */ /* 0x000fe20000000000 */
[----:B-1----:R-:W1:Y:S02]  /*31b0*/  SYNCS.PHASECHK.TRANS64.TRYWAIT P1, [R0+URZ+0x80], R2 ;  /* 0x00008002000075a7 */ /* 0x002e6400080211ff */
[----:B-1-3--:R-:W-:Y:S09]  /*31c0*/  @!P1 BRA `(.L_x_54) ;  /* 0x0000003800789947 */ /* 0x00aff20003800000 */
.L_x_120:
[----:B------:R-:W-:Y:S01]  /*31d0*/  LEA R4, R10, UR5, 0x4 ;  /* 0x000000050a047c11 */ /* 0x000fe2000f8e20ff */
[----:B------:R-:W-:Y:S01]  /*31e0*/  @UP3 ULEA UR7, UR14, UR5, 0x3 ;  /* 0x000000050e073291 */ /* 0x000fe2000f8e18ff */
[----:B------:R-:W-:Y:S01]  /*31f0*/  PLOP3.LUT P2, PT, PT, PT, PT, 0x80, 0x8 ;  /* 0x000000000008781c */ /* 0x000fe20003f4f070 */
[----:B------:R-:W-:Y:S01]  /*3200*/  ULEA UR6, UR15, UR5, 0x3 ;  /* 0x000000050f067291 */ /* 0x000fe2000f8e18ff */
[----:B------:R-:W-:Y:S02]  /*3210*/  PRMT R3, RZ, 0x654, R3 ;  /* 0x00000654ff037816 */ /* 0x000fe40000000003 */
[----:B------:R-:W2:Y:S01]  /*3220*/  LDS.128 R4, [R4+0x110] ;  /* 0x0001100004047984 */ /* 0x000ea20000000c00 */
[----:B-1----:R-:W-:Y:S02]  /*3230*/  @P0 SHF.L.U32 R2, R8, 0x1f, RZ ;  /* 0x0000001f08020819 */ /* 0x002fe400000006ff */
[----:B------:R-:W-:Y:S01]  /*3240*/  SHF.L.U32 R0, R11, 0x1f, RZ ;  /* 0x0000001f0b007819 */ /* 0x000fe200000006ff */
[----:B------:R-:W-:Y:S01]  /*3250*/  @!PT LDS RZ, [RZ] ;  /* 0x00000000fffff984 */ /* 0x000fe20000000800 */
[----:B------:R-:W-:Y:S01]  /*3260*/  @!PT LDS RZ, [RZ] ;  /* 0x00000000fffff984 */ /* 0x000fe20000000800 */
[----:B------:R-:W-:Y:S01]  /*3270*/  @!PT LDS RZ, [RZ] ;  /* 0x00000000fffff984 */ /* 0x000fe20000000800 */
[----:B------:R-:W-:Y:S01]  /*3280*/  @!PT LDS RZ, [RZ] ;  /* 0x00000000fffff984 */ /* 0x000fe20000000800 */
[----:B------:R1:W-:Y:S06]  /*3290*/  MEMBAR.ALL.CTA ;  /* 0x0000000000007992 */ /* 0x0003ec0000008000 */
[----:B-1----:R-:W1:Y:S02]  /*32a0*/  FENCE.VIEW.ASYNC.S ;  /* 0x00000000000073c6 */ /* 0x002e640000000000 */
[----:B-1----:R1:W-:Y:S01]  /*32b0*/  SYNCS.ARRIVE.TRANS64.RED.A1T0 RZ, [R3+URZ], RZ ;  /* 0x000000ff03ff79a7 */ /* 0x0023e200081004ff */
[----:B------:R1:W3:Y:S01]  /*32c0*/  @P0 SYNCS.PHASECHK.TRANS64.TRYWAIT P2, [UR7], R2 ;  /* 0x00000002ff0005a7 */ /* 0x0002e20008041107 */
[----:B------:R-:W-:Y:S01]  /*32d0*/  ULEA UR7, UR15, UR16, 0x5 ;  /* 0x000000100f077291 */ /* 0x000fe2000f8e28ff */
[----:B--2---:R-:W-:Y:S01]  /*32e0*/  LOP3.LUT P1, RZ, R6, 0x1, RZ, 0xc0, !PT ;  /* 0x0000000106ff7812 */ /* 0x004fe2000782c0ff */
[----:B------:R-:W2:Y:S02]  /*32f0*/  SYNCS.PHASECHK.TRANS64.TRYWAIT P0, [UR6+0xc0], R0 ;  /* 0x0000c000ff0075a7 */ /* 0x000ea40008001106 */
[----:B-123--:R-:W-:Y:S10]  /*3300*/  @!P0 BRA `(.L_x_55) ;  /* 0x00000038003c8947 */ /* 0x00eff40003800000 */
.L_x_122:
[----:B------:R-:W-:Y:S01]  /*3310*/  IADD3 R10, PT, PT, R10, 0x1, RZ ;  /* 0x000000010a0a7810 */ /* 0x000fe20007ffe0ff */
[----:B------:R-:W-:Y:S06]  /*3320*/  BRA.U !UP3, `(.L_x_56) ;  /* 0x000000050b107547 */ /* 0x000fec000b800000 */
[----:B------:R-:W-:Y:S01]  /*3330*/  UPLOP3.LUT UP4, UPT, UPT, UPT, UPT, 0x40, 0x4 ;  /* 0x000000000004789c */ /* 0x000fe20003f8e870 */
[----:B------:R-:W-:Y:S01]  /*3340*/  UMOV UR13, UR8 ;  /* 0x00000008000d7c82 */ /* 0x000fe20008000000 */
[----:B------:R-:W-:Y:S01]  /*3350*/  UMOV UR12, UR4 ;  /* 0x00000004000c7c82 */ /* 0x000fe20008000000 */
[----:B------:R-:W-:-:S08]  /*3360*/  UMOV UR17, UR14 ;  /* 0x0000000e00117c82 */ /* 0x000fd00008000000 */
.L_x_59:
[----:B------:R-:W-:Y:S02]  /*3370*/  UIADD3 UR13, UPT, UPT, UR13, 0x1, URZ ;  /* 0x000000010d0d7890 */ /* 0x000fe4000fffe0ff */
[----:B--2---:R-:W-:Y:S02]  /*3380*/  ULEA UR11, UR17, UR5, 0x3 ;  /* 0x00000005110b7291 */ /* 0x004fe4000f8e18ff */
[----:B------:R-:W-:Y:S01]  /*3390*/  UISETP.NE.AND UP0, UPT, UR13, URZ, UPT ;  /* 0x000000ff0d00728c */ /* 0x000fe2000bf05270 */
[----:B---3--:R-:W-:Y:S10]  /*33a0*/  @P2 BRA `(.L_x_57) ;  /* 0x00000000000c2947 */ /* 0x008ff40003800000 */
[----:B-1----:R-:W-:Y:S04]  /*33b0*/  SHF.L.U32 R2, R8, 0x1f, RZ ;  /* 0x0000001f08027819 */ /* 0x002fe800000006ff */
[----:B------:R-:W1:Y:S02]  /*33c0*/  SYNCS.PHASECHK.TRANS64.TRYWAIT P0, [UR11], R2 ;  /* 0x00000002ff0075a7 */ /* 0x000e64000800110b */
[----:B-1----:R-:W-:Y:S05]  /*33d0*/  @!P0 BRA `(.L_x_58) ;  /* 0x0000003800208947 */ /* 0x002fea0003800000 */
.L_x_57:
[----:B------:R-:W-:Y:S01]  /*33e0*/  UISETP.NE.AND UP1, UPT, UR12, 0x1, UPT ;  /* 0x000000010c00788c */ /* 0x000fe2000bf25270 */
[----:B------:R-:W-:Y:S01]  /*33f0*/  PLOP3.LUT P2, PT, PT, PT, PT, 0x80, 0x8 ;  /* 0x000000000008781c */ /* 0x000fe20003f4f070 */
[----:B------:R-:W-:Y:S02]  /*3400*/  UIADD3 UR14, UPT, UPT, UR17, 0x1, URZ ;  /* 0x00000001110e7890 */ /* 0x000fe4000fffe0ff */
[----:B------:R-:W-:Y:S02]  /*3410*/  ULEA UR64, UR17, UR10, 0x9 ;  /* 0x0000000a11407291 */ /* 0x000fe4000f8e48ff */
[----:B------:R-:W-:Y:S01]  /*3420*/  UISETP.NE.AND UP2, UPT, UR14, 0x5, UPT ;  /* 0x000000050e00788c */ /* 0x000fe2000bf45270 */
[----:B------:R-:W-:Y:S01]  /*3430*/  PLOP3.LUT P0, PT, PT, PT, UP1, 0x80, 0x8 ;  /* 0x000000000008781c */ /* 0x000fe20003f0f018 */
[----:B------:R-:W-:Y:S02]  /*3440*/  ULEA UR62, UR17, UR9, 0xb ;  /* 0x00000009113e7291 */ /* 0x000fe4000f8e58ff */
[----:B------:R-:W-:Y:S02]  /*3450*/  USEL UR35, URZ, 0x1, UP2 ;  /* 0x00000001ff237887 */ /* 0x000fe40009000000 */
[----:B------:R-:W-:Y:S02]  /*3460*/  USEL UR14, UR14, URZ, UP2 ;  /* 0x000000ff0e0e7287 */ /* 0x000fe40009000000 */
[----:B------:R-:W-:Y:S02]  /*3470*/  UIADD3 UR60, UPT, UPT, UR64, 0x2, URZ ;  /* 0x00000002403c7890 */ /* 0x000fe4000fffe0ff */
[----:B------:R-:W-:Y:S01]  /*3480*/  @UP1 ULEA UR34, UR14, UR5, 0x3 ;  /* 0x000000050e221291 */ /* 0x000fe2000f8e18ff */
[----:B------:R-:W-:Y:S01]  /*3490*/  LOP3.LUT R8, R8, UR35, RZ, 0x3c, !PT ;  /* 0x0000002308087c12 */ /* 0x000fe2000f8e3cff */
[----:B------:R-:W-:Y:S02]  /*34a0*/  UIADD3 UR58, UPT, UPT, UR62, 0x2, URZ ;  /* 0x000000023e3a7890 */ /* 0x000fe4000fffe0ff */
[----:B------:R-:W-:Y:S01]  /*34b0*/  UIADD3 UR56, UPT, UPT, UR64, 0x4, URZ ;  /* 0x0000000440387890 */ /* 0x000fe2000fffe0ff */
[----:B-1----:R-:W-:Y:S01]  /*34c0*/  @P0 SHF.L.U32 R0, R8, 0x1f, RZ ;  /* 0x0000001f08000819 */ /* 0x002fe200000006ff */
[----:B------:R-:W-:Y:S02]  /*34d0*/  UIADD3 UR54, UPT, UPT, UR62, 0x4, URZ ;  /* 0x000000043e367890 */ /* 0x000fe4000fffe0ff */
[----:B------:R-:W-:Y:S01]  /*34e0*/  UIADD3 UR52, UPT, UPT, UR64, 0x6, URZ ;  /* 0x0000000640347890 */ /* 0x000fe2000fffe0ff */
[----:B------:R2:W3:Y:S01]  /*34f0*/  @P0 SYNCS.PHASECHK.TRANS64.TRYWAIT P2, [UR34], R0 ;  /* 0x00000000ff0005a7 */ /* 0x0004e20008041122 */
[----:B------:R-:W-:Y:S02]  /*3500*/  UIADD3 UR50, UPT, UPT, UR62, 0x6, URZ ;  /* 0x000000063e327890 */ /* 0x000fe4000fffe0ff */
        /* <DEDUP_REMOVED lines=9> */
[----:B------:R-:W-:Y:S01]  /*35a0*/  UIADD3 UR12, UPT, UPT, UR12, -0x1, URZ ;  /* 0xffffffff0c0c7890 */ /* 0x000fe2000fffe0ff */
[----:B------:R-:W-:Y:S01]  /*35b0*/  UMOV UR65, 0x40004040 ;  /* 0x4000404000417882 */ /* 0x000fe20000000000 */
[----:B------:R-:W-:Y:S01]  /*35c0*/  UMOV UR63, 0x40004040 ;  /* 0x40004040003f7882 */ /* 0x000fe20000000000 */
[----:B------:R-:W-:Y:S01]  /*35d0*/  UMOV UR61, 0x40004040 ;  /* 0x40004040003d7882 */ /* 0x000fe20000000000 */
[----:B------:R2:W-:Y:S01]  /*35e0*/  UTCHMMA gdesc[UR62], gdesc[UR64], tmem[UR7], tmem[UR32], idesc[UR33], UP4 ;  /* 0x00ff20403e0075ea */ /* 0x0005e2000a000007 */
[----:B------:R-:W-:Y:S01]  /*35f0*/  UPLOP3.LUT UP4, UPT, UPT, UPT, UPT, 0x80, 0x8 ;  /* 0x000000000008789c */ /* 0x000fe20003f8f070 */
[----:B------:R-:W-:Y:S01]  /*3600*/  UMOV UR59, 0x40004040 ;  /* 0x40004040003b7882 */ /* 0x000fe20000000000 */
[----:B------:R-:W-:Y:S01]  /*3610*/  UMOV UR57, 0x40004040 ;  /* 0x4000404000397882 */ /* 0x000fe20000000000 */
[----:B------:R2:W-:Y:S01]  /*3620*/  UTCHMMA gdesc[UR58], gdesc[UR60], tmem[UR7], tmem[UR30], idesc[UR31], UPT ;  /* 0x00ff1e3c3a0075ea */ /* 0x0005e2000b800007 */
        /* <DEDUP_REMOVED lines=14> */
[----:B------:R-:W-:Y:S01]  /*3710*/  UMOV UR35, 0x40004040 ;  /* 0x4000404000237882 */ /* 0x000fe20000000000 */
[----:B------:R2:W-:Y:S01]  /*3720*/  UTCHMMA gdesc[UR38], gdesc[UR40], tmem[UR7], tmem[UR20], idesc[UR21], UPT ;  /* 0x00ff1428260075ea */ /* 0x0005e2000b800007 */
[----:B------:R2:W-:Y:S01]  /*3730*/  UTCHMMA gdesc[UR34], gdesc[UR36], tmem[UR7], tmem[UR18], idesc[UR19], UPT ;  /* 0x00ff1224220075ea */ /* 0x0005e2000b800007 */
[----:B------:R2:W-:Y:S01]  /*3740*/  UTCBAR [UR11], URZ ;  /* 0x000000ff0b0073e9 */ /* 0x0005e200080000ff */
[----:B------:R-:W-:Y:S01]  /*3750*/  UMOV UR17, UR14 ;  /* 0x0000000e00117c82 */ /* 0x000fe20008000000 */
[----:B------:R-:W-:Y:S05]  /*3760*/  BRA.U UP0, `(.L_x_59) ;  /* 0xfffffffd00007547 */ /* 0x000fea000b83ffff */
.L_x_56:
[----:B------:R-:W-:Y:S01]  /*3770*/  UIADD3 UR15, UPT, UPT, UR15, 0x1, URZ ;  /* 0x000000010f0f7890 */ /* 0x000fe2000fffe0ff */
[C---:B------:R-:W-:Y:S01]  /*3780*/  ISETP.NE.AND P0, PT, R10.reuse, 0x2, PT ;  /* 0x000000020a00780c */ /* 0x040fe20003f05270 */
[----:B--2---:R-:W-:Y:S02]  /*3790*/  UIADD3 UR7, UPT, UPT, UR6, 0xa0, URZ ;  /* 0x000000a006077890 */ /* 0x004fe4000fffe0ff */
[----:B------:R-:W-:Y:S01]  /*37a0*/  UISETP.NE.AND UP0, UPT, UR15, 0x4, UPT ;  /* 0x000000040f00788c */ /* 0x000fe2000bf05270 */
[----:B-1----:R-:W-:Y:S02]  /*37b0*/  SEL R0, RZ, 0x1, P0 ;  /* 0x00000001ff007807 */ /* 0x002fe40000000000 */
[----:B------:R-:W-:Y:S01]  /*37c0*/  SEL R10, R10, RZ, P0 ;  /* 0x000000ff0a0a7207 */ /* 0x000fe20000000000 */
[----:B------:R-:W-:Y:S01]  /*37d0*/  USEL UR6, URZ, 0x1, UP0 ;  /* 0x00000001ff067887 */ /* 0x000fe20008000000 */
[----:B------:R-:W-:Y:S01]  /*37e0*/  LOP3.LUT R9, R9, R0, RZ, 0x3c, !PT ;  /* 0x0000000009097212 */ /* 0x000fe200078e3cff */
[----:B------:R-:W-:Y:S01]  /*37f0*/  USEL UR15, UR15, URZ, UP0 ;  /* 0x000000ff0f0f7287 */ /* 0x000fe20008000000 */
[----:B------:R1:W-:Y:S03]  /*3800*/  UTCBAR [UR7], URZ ;  /* 0x000000ff070073e9 */ /* 0x0003e600080000ff */
[----:B------:R-:W-:Y:S01]  /*3810*/  LOP3.LUT R11, R11, UR6, RZ, 0x3c, !PT ;  /* 0x000000060b0b7c12 */ /* 0x000fe2000f8e3cff */
[----:B------:R-:W-:Y:S07]  /*3820*/  @P1 BRA `(.L_x_60) ;  /* 0xfffffff800501947 */ /* 0x000fee000383ffff */
[----:B------:R-:W2:Y:S01]  /*3830*/  S2UR UR4, SR_CgaCtaId ;  /* 0x00000000000479c3 */ /* 0x000ea20000008800 */
[----:B------:R-:W-:Y:S01]  /*3840*/  ELECT P0, URZ, PT ;  /* 0x0000000000ff782f */ /* 0x000fe20003800000 */
[----:B------:R-:W-:Y:S01]  /*3850*/  IMAD.MOV.U32 R0, RZ, RZ, 0x1 ;  /* 0x00000001ff007424 */ /* 0x000fe200078e00ff */
[----:B------:R-:W-:Y:S01]  /*3860*/  UIADD3 UR5, UPT, UPT, UR5, 0xc0, URZ ;  /* 0x000000c005057890 */ /* 0x000fe2000fffe0ff */
[----:B------:R-:W-:Y:S01]  /*3870*/  SHF.L.U32 R2, R11, 0x1f, RZ ;  /* 0x0000001f0b027819 */ /* 0x000fe200000006ff */
[----:B------:R-:W-:-:S03]  /*3880*/  UMOV UR6, 0x40 ;  /* 0x0000004000067882 */ /* 0x000fc60000000000 */
[----:B------:R-:W-:Y:S01]  /*3890*/  UVIRTCOUNT.DEALLOC.SMPOOL 0x80 ;  /* 0x000000800000784c */ /* 0x000fe20000000000 */
[----:B--2---:R-:W-:Y:S02]  /*38a0*/  ULEA UR4, UR4, UR6, 0x18 ;  /* 0x0000000604047291 */ /* 0x004fe4000f8ec0ff */
[----:B------:R-:W-:-:S07]  /*38b0*/  ULEA UR6, UR15, UR5, 0x3 ;  /* 0x000000050f067291 */ /* 0x000fce000f8e18ff */
[----:B------:R2:W-:Y:S02]  /*38c0*/  @P0 STS.U8 [UR4+0x1c], R0 ;  /* 0x00001c00ff000988 */ /* 0x0005e40008000004 */
[----:B------:R-:W4:Y:S02]  /*38d0*/  SYNCS.PHASECHK.TRANS64.TRYWAIT P0, [UR6], R2 ;  /* 0x00000002ff0075a7 */ /* 0x000f240008001106 */
[----:B--2-4-:R-:W-:Y:S05]  /*38e0*/  @!P0 BRA `(.L_x_61) ;  /* 0x0000003000f48947 */ /* 0x014fea0003800000 */
.L_x_125:
[----:B-1----:R-:W-:-:S04]  /*38f0*/  UIADD3 UR7, UPT, UPT, UR15, 0x1, URZ ;  /* 0x000000010f077890 */ /* 0x002fc8000fffe0ff */
[----:B------:R-:W-:-:S04]  /*3900*/  UISETP.NE.AND UP0, UPT, UR7, 0x4, UPT ;  /* 0x000000040700788c */ /* 0x000fc8000bf05270 */
[----:B------:R-:W-:Y:S02]  /*3910*/  USEL UR8, URZ, 0x1, UP0 ;  /* 0x00000001ff087887 */ /* 0x000fe40008000000 */
[----:B------:R-:W-:-:S04]  /*3920*/  USEL UR7, UR7, URZ, UP0 ;  /* 0x000000ff07077287 */ /* 0x000fc80008000000 */
[----:B------:R-:W-:Y:S01]  /*3930*/  ULEA UR6, UR7, UR5, 0x3 ;  /* 0x0000000507067291 */ /* 0x000fe2000f8e18ff */
[----:B--2---:R-:W-:-:S04]  /*3940*/  LOP3.LUT R2, R11, UR8, RZ, 0x3c, !PT ;  /* 0x000000080b027c12 */ /* 0x004fc8000f8e3cff */
[----:B------:R-:W-:-:S04]  /*3950*/  SHF.L.U32 R3, R2, 0x1f, RZ ;  /* 0x0000001f02037819 */ /* 0x000fc800000006ff */
[----:B------:R-:W1:Y:S02]  /*3960*/  SYNCS.PHASECHK.TRANS64.TRYWAIT P0, [UR6], R3 ;  /* 0x00000003ff0075a7 */ /* 0x000e640008001106 */
[----:B-1----:R-:W-:Y:S05]  /*3970*/  @!P0 BRA `(.L_x_62) ;  /* 0x0000003000e88947 */ /* 0x002fea0003800000 */
.L_x_127:
        /* <DEDUP_REMOVED lines=9> */
.L_x_129:
[----:B------:R-:W-:-:S04]  /*3a10*/  UIADD3 UR7, UPT, UPT, UR7, 0x1, URZ ;  /* 0x0000000107077890 */ /* 0x000fc8000fffe0ff */
[----:B------:R-:W-:-:S04]  /*3a20*/  UISETP.NE.AND UP0, UPT, UR7, 0x4, UPT ;  /* 0x000000040700788c */ /* 0x000fc8000bf05270 */
[----:B------:R-:W-:Y:S02]  /*3a30*/  USEL UR6, URZ, 0x1, UP0 ;  /* 0x00000001ff067887 */ /* 0x000fe40008000000 */
[----:B------:R-:W-:-:S04]  /*3a40*/  USEL UR7, UR7, URZ, UP0 ;  /* 0x000000ff07077287 */ /* 0x000fc80008000000 */
[----:B------:R-:W-:Y:S01]  /*3a50*/  ULEA UR7, UR7, UR5, 0x3 ;  /* 0x0000000507077291 */ /* 0x000fe2000f8e18ff */
[----:B------:R-:W-:-:S04]  /*3a60*/  LOP3.LUT R2, R2, UR6, RZ, 0x3c, !PT ;  /* 0x0000000602027c12 */ /* 0x000fc8000f8e3cff */
[----:B------:R-:W-:-:S04]  /*3a70*/  SHF.L.U32 R2, R2, 0x1f, RZ ;  /* 0x0000001f02027819 */ /* 0x000fc800000006ff */
[----:B------:R-:W2:Y:S02]  /*3a80*/  SYNCS.PHASECHK.TRANS64.TRYWAIT P0, [UR7], R2 ;  /* 0x00000002ff0075a7 */ /* 0x000ea40008001107 */
[----:B--2---:R-:W-:Y:S05]  /*3a90*/  @!P0 BRA `(.L_x_64) ;  /* 0x0000003000d08947 */ /* 0x004fea0003800000 */
.L_x_131:
[----:B------:R-:W-:Y:S01]  /*3aa0*/  NOP ;  /* 0x0000000000007918 */ /* 0x000fe20000000000 */
[----:B-1----:R-:W1:Y:S01]  /*3ab0*/  LDS R0, [UR4+0x14] ;  /* 0x00001404ff007984 */ /* 0x002e620008000800 */
[----:B------:R-:W-:Y:S01]  /*3ac0*/  ULOP3.LUT UR6, UR16, 0xffff, URZ, 0xc0, !UPT ;  /* 0x0000ffff10067892 */ /* 0x000fe2000f8ec0ff */
[----:B------:R-:W-:Y:S01]  /*3ad0*/  UMOV UR8, 0xffff ;  /* 0x0000ffff00087882 */ /* 0x000fe20000000000 */
[----:B------:R-:W-:Y:S02]  /*3ae0*/  UMOV UR5, 0x1 ;  /* 0x0000000100057882 */ /* 0x000fe40000000000 */
[----:B------:R-:W-:-:S04]  /*3af0*/  USHF.R.U32.HI UR6, URZ, 0x5, UR6 ;  /* 0x00000005ff067899 */ /* 0x000fc80008011606 */
[----:B------:R-:W-:Y:S02]  /*3b00*/  USHF.L.U32 UR8, UR8, UR6, URZ ;  /* 0x0000000608087299 */ /* 0x000fe400080006ff */
[----:B------:R-:W-:-:S04]  /*3b10*/  USHF.L.U32 UR5, UR5, UR6, URZ ;  /* 0x0000000605057299 */ /* 0x000fc800080006ff */
[----:B-1----:R-:W-:-:S04]  /*3b20*/  LOP3.LUT R0, R0, UR8, RZ, 0xc0, !PT ;  /* 0x0000000800007c12 */ /* 0x002fc8000f8ec0ff */
[----:B------:R-:W-:-:S13]  /*3b30*/  ISETP.NE.AND P0, PT, R0, UR8, PT ;  /* 0x0000000800007c0c */ /* 0x000fda000bf05270 */
[----:B------:R-:W-:Y:S05]  /*3b40*/  @P0 BRA `(.L_x_65) ;  /* 0x0000000000580947 */ /* 0x000fea0003800000 */
[----:B------:R-:W1:Y:S02]  /*3b50*/  LDS R0, [UR4+0x18] ;  /* 0x00001804ff007984 */ /* 0x000e640008000800 */
[----:B-1----:R-:W-:-:S04]  /*3b60*/  LOP3.LUT R0, R0, UR5, RZ, 0xc0, !PT ;  /* 0x0000000500007c12 */ /* 0x002fc8000f8ec0ff */
[----:B------:R-:W-:-:S13]  /*3b70*/  ISETP.NE.AND P0, PT, R0, UR5, PT ;  /* 0x0000000500007c0c */ /* 0x000fda000bf05270 */
[----:B------:R-:W-:Y:S05]  /*3b80*/  @P0 BRA `(.L_x_66) ;  /* 0x00000000003c0947 */ /* 0x000fea0003800000 */
[----:B------:R-:W1:Y:S01]  /*3b90*/  S2R R2, SR_LANEID ;  /* 0x0000000000027919 */ /* 0x000e620000000000 */
[----:B------:R-:W-:Y:S01]  /*3ba0*/  ULOP3.LUT UR8, URZ, UR8, URZ, 0x33, !UPT ;  /* 0x00000008ff087292 */ /* 0x000fe2000f8e33ff */
[----:B------:R-:W-:Y:S02]  /*3bb0*/  VOTEU.ANY UR7, UPT, PT ;  /* 0x0000000000077886 */ /* 0x000fe400038e0100 */
[----:B------:R-:W-:-:S03]  /*3bc0*/  UFLO.U32 UR7, UR7 ;  /* 0x00000007000772bd */ /* 0x000fc600080e0000 */
[----:B------:R-:W-:-:S04]  /*3bd0*/  IMAD.U32 R0, RZ, RZ, UR8 ;  /* 0x00000008ff007e24 */ /* 0x000fc8000f8e00ff */
[----:B------:R2:W4:Y:S02]  /*3be0*/  REDUX UR6, R0 ;  /* 0x00000000000673c4 */ /* 0x0005240000000000 */
[----:B------:R1:W-:Y:S02]  /*3bf0*/  UTCATOMSWS.AND URZ, UR8 ;  /* 0x0000000800ff79e3 */ /* 0x0003e40008000000 */
[----:B-1----:R-:W-:Y:S02]  /*3c00*/  ISETP.EQ.U32.AND P0, PT, R2, UR7, PT ;  /* 0x0000000702007c0c */ /* 0x002fe4000bf02070 */
[----:B--2---:R-:W-:Y:S02]  /*3c10*/  LOP3.LUT R0, RZ, UR5, RZ, 0x33, !PT ;  /* 0x00000005ff007c12 */ /* 0x004fe4000f8e33ff */
[----:B----4-:R-:W-:Y:S02]  /*3c20*/  MOV R2, UR6 ;  /* 0x0000000600027c02 */ /* 0x010fe40008000f00 */
[----:B------:R-:W1:Y:S07]  /*3c30*/  REDUX UR5, R0 ;  /* 0x00000000000573c4 */ /* 0x000e6e0000000000 */
[----:B------:R2:W-:Y:S01]  /*3c40*/  @P0 ATOMS.AND RZ, [UR4+0x14], R2 ;  /* 0x00001402ffff098c */ /* 0x0005e2000a800004 */
[----:B-1----:R-:W-:-:S05]  /*3c50*/  IMAD.U32 R0, RZ, RZ, UR5 ;  /* 0x00000005ff007e24 */ /* 0x002fca000f8e00ff */
[----:B------:R2:W-:Y:S01]  /*3c60*/  @P0 ATOMS.AND RZ, [UR4+0x18], R0 ;  /* 0x00001800ffff098c */ /* 0x0005e2000a800004 */
[----:B------:R-:W-:Y:S05]  /*3c70*/  BRA `(.L_x_67) ;  /* 0x0000000000147947 */ /* 0x000fea0003800000 */
.L_x_66:
[----:B------:R-:W-:Y:S02]  /*3c80*/  MOV R2, 0x3ca0 ;  /* 0x00003ca000027802 */ /* 0x000fe40000000f00 */
[----:B---3-5:R-:W-:Y:S05]  /*3c90*/  CALL.REL.NOINC `($__internal_0_$__cuda_sm10x_tcgen05_guardrail_trap_col_being_dealloced_not_returned_by_alloc) ;  /* 0x0000003400007944 */ /* 0x028fea0003c00000 */
[----:B------:R-:W-:Y:S05]  /*3ca0*/  BRA `(.L_x_67) ;  /* 0x0000000000087947 */ /* 0x000fea0003800000 */
.L_x_65:
[----:B------:R-:W-:Y:S02]  /*3cb0*/  MOV R2, 0x3cd0 ;  /* 0x00003cd000027802 */ /* 0x000fe40000000f00 */
[----:B---3-5:R-:W-:Y:S05]  /*3cc0*/  CALL.REL.NOINC `($__internal_2_$__cuda_sm10x_tcgen05_guardrail_trap_unallocated_columns_being_dealloced) ;  /* 0x00000034000c7944 */ /* 0x028fea0003c00000 */
.L_x_67:
[----:B------:R-:W-:Y:S01]  /*3cd0*/  NOP ;  /* 0x0000000000007918 */ /* 0x000fe20000000000 */
[----:B------:R-:W-:Y:S05]  /*3ce0*/  EXIT ;  /* 0x000000000000794d */ /* 0x000fea0003800000 */
.L_x_49:
[----:B------:R-:W-:-:S09]  /*3cf0*/  UISETP.NE.OR UP2, UPT, UR8, 0x3, !UP2 ;  /* 0x000000030800788c */ /* 0x000fd2000d745670 */
[----:B------:R-:W-:Y:S05]  /*3d00*/  BRA.U UP2, `(.L_x_68) ;  /* 0x0000000d02107547 */ /* 0x000fea000b800000 */
[----:B------:R-:W1:Y:S01]  /*3d10*/  LDC R0, c[0x0][0xb30] ;  /* 0x0002cc00ff007b82 */ /* 0x000e620000000800 */
[----:B------:R-:W2:Y:S01]  /*3d20*/  LDCU.64 UR8, c[0x0][0x888] ;  /* 0x00011100ff0877ac */ /* 0x000ea20008000a00 */
[----:B------:R-:W-:Y:S02]  /*3d30*/  HFMA2 R25, -RZ, RZ, 0, 0 ;  /* 0x00000000ff197431 */ /* 0x000fe400000001ff */
[----:B------:R-:W-:Y:S01]  /*3d40*/  IMAD.MOV.U32 R27, RZ, RZ, 0x1 ;  /* 0x00000001ff1b7424 */ /* 0x000fe200078e00ff */
[----:B------:R-:W-:Y:S01]  /*3d50*/  MOV R23, 0x2000 ;  /* 0x0000200000177802 */ /* 0x000fe20000000f00 */
[----:B------:R-:W4:Y:S01]  /*3d60*/  LDCU.64 UR4, c[0x0][0x890] ;  /* 0x00011200ff0477ac */ /* 0x000f220008000a00 */
[----:B------:R-:W-:Y:S01]  /*3d70*/  IMAD.MOV.U32 R26, RZ, RZ, RZ ;  /* 0x000000ffff1a7224 */ /* 0x000fe200078e00ff */
[----:B------:R-:W3:Y:S01]  /*3d80*/  LDC R22, c[0x0][0x370] ;  /* 0x0000dc00ff167b82 */ /* 0x000ee20000000800 */
[----:B------:R-:W-:Y:S01]  /*3d90*/  UMOV UR7, 0x400 ;  /* 0x0000040000077882 */ /* 0x000fe20000000000 */
[----:B------:R-:W-:-:S02]  /*3da0*/  UPLOP3.LUT UP1, UPT, UPT, UPT, UPT, 0x40, 0x4 ;  /* 0x000000000004789c */ /* 0x000fc40003f2e870 */
[----:B------:R-:W-:Y:S01]  /*3db0*/  ULEA UR7, UR37, UR7, 0x18 ;  /* 0x0000000725077291 */ /* 0x000fe2000f8ec0ff */
[----:B------:R-:W-:-:S03]  /*3dc0*/  UMOV UR15, URZ ;  /* 0x000000ff000f7c82 */ /* 0x000fc60008000000 */
[----:B------:R-:W3:Y:S01]  /*3dd0*/  LDC R3, c[0x0][0xb0c] ;  /* 0x0002c300ff037b82 */ /* 0x000ee20000000800 */
[----:B--2---:R-:W-:Y:S02]  /*3de0*/  UISETP.NE.U32.AND UP2, UPT, UR8, URZ, UPT ;  /* 0x000000ff0800728c */ /* 0x004fe4000bf45070 */
[----:B----4-:R-:W-:-:S05]  /*3df0*/  UISETP.NE.U32.AND UP3, UPT, UR4, URZ, UPT ;  /* 0x000000ff0400728c */ /* 0x010fca000bf65070 */
[----:B------:R-:W2:Y:S01]  /*3e00*/  LDC R20, c[0x0][0xb20] ;  /* 0x0002c800ff147b82 */ /* 0x000ea20000000800 */
[----:B-1----:R-:W-:Y:S01]  /*3e10*/  ISETP.NE.AND P1, PT, R0, 0x1, PT ;  /* 0x000000010000780c */ /* 0x002fe20003f25270 */
[----:B------:R-:W-:Y:S02]  /*3e20*/  UISETP.NE.AND.EX UP2, UPT, UR9, URZ, UPT, UP2 ;  /* 0x000000ff0900728c */ /* 0x000fe4000bf45320 */
[----:B------:R-:W-:-:S04]  /*3e30*/  UISETP.NE.AND.EX UP3, UPT, UR5, URZ, UPT, UP3 ;  /* 0x000000ff0500728c */ /* 0x000fc8000bf65330 */
[----:B------:R-:W1:Y:S08]  /*3e40*/  LDC.64 R28, c[0x0][0x348] ;  /* 0x0000d200ff1c7b82 */ /* 0x000e700000000a00 */
[----:B------:R-:W4:Y:S08]  /*3e50*/  LDC.64 R14, c[0x0][0xb10] ;  /* 0x0002c400ff0e7b82 */ /* 0x000f300000000a00 */
[----:B------:R-:W1:Y:S08]  /*3e60*/  LDC.64 R6, c[0x0][0xb18] ;  /* 0x0002c600ff067b82 */ /* 0x000e700000000a00 */
[----:B------:R-:W1:Y:S08]  /*3e70*/  LDC.64 R4, c[0x0][0xb28] ;  /* 0x0002ca00ff047b82 */ /* 0x000e700000000a00 */
[----:B--23--:R-:W1:Y:S02]  /*3e80*/  LDC R21, c[0x0][0x374] ;  /* 0x0000dd00ff157b82 */ /* 0x00ce640000000800 */
.L_x_76:
[C---:B------:R-:W-:Y:S02]  /*3e90*/  LEA R0, R26.reuse, UR7, 0x3 ;  /* 0x000000071a007c11 */ /* 0x040fe4000f8e18ff */
[----:B------:R-:W-:Y:S02]  /*3ea0*/  SHF.L.U32 R2, R25, 0x1f, RZ ;  /* 0x0000001f19027819 */ /* 0x000fe400000006ff */
[----:B------:R-:W-:Y:S02]  /*3eb0*/  LEA R16, R26, UR7, 0x4 ;  /* 0x000000071a107c11 */ /* 0x000fe4000f8e20ff */
[----:B--2---:R-:W2:Y:S02]  /*3ec0*/  SYNCS.PHASECHK.TRANS64.TRYWAIT P0, [R0+URZ+0x80], R2 ;  /* 0x00008002000075a7 */ /* 0x004ea400080011ff */
[----:B--2---:R-:W-:Y:S05]  /*3ed0*/  @!P0 BRA `(.L_x_69) ;  /* 0x0000002c00d88947 */ /* 0x004fea0003800000 */
.L_x_132:
[----:B------:R-:W-:Y:S01]  /*3ee0*/  ISETP.GE.AND P0, PT, R40, 0x1, PT ;  /* 0x000000012800780c */ /* 0x000fe20003f06270 */
[----:B------:R-:W3:Y:S01]  /*3ef0*/  LDS.128 R16, [R16+0x110] ;  /* 0x0001100010107984 */ /* 0x000ee20000000c00 */
[----:B------:R-:W-:Y:S01]  /*3f00*/  ISETP.NE.U32.AND P4, PT, RZ, UR4, PT ;  /* 0x00000004ff007c0c */ /* 0x000fe2000bf85070 */
[----:B--2---:R-:W-:Y:S03]  /*3f10*/  VIADD R0, R0, 0x90 ;  /* 0x0000009000007836 */ /* 0x004fe60000000000 */
[----:B------:R-:W-:Y:S01]  /*3f20*/  ISETP.NE.AND.EX P4, PT, RZ, UR5, PT, P4 ;  /* 0x00000005ff007c0c */ /* 0x000fe2000bf85340 */
[----:B------:R-:W-:Y:S01]  /*3f30*/  @!PT LDS RZ, [RZ] ;  /* 0x00000000fffff984 */ /* 0x000fe20000000800 */
[----:B------:R-:W-:Y:S01]  /*3f40*/  @!PT LDS RZ, [RZ] ;  /* 0x00000000fffff984 */ /* 0x000fe20000000800 */
[----:B------:R-:W-:Y:S01]  /*3f50*/  @!PT LDS RZ, [RZ] ;  /* 0x00000000fffff984 */ /* 0x000fe20000000800 */
[----:B------:R-:W-:Y:S01]  /*3f60*/  @!PT LDS RZ, [RZ] ;  /* 0x00000000fffff984 */ /* 0x000fe20000000800 */
[----:B------:R2:W-:Y:S06]  /*3f70*/  MEMBAR.ALL.CTA ;  /* 0x0000000000007992 */ /* 0x0005ec0000008000 */
[----:B--2---:R-:W2:Y:S01]  /*3f80*/  FENCE.VIEW.ASYNC.S ;  /* 0x00000000000073c6 */ /* 0x004ea20000000000 */
[----:B------:R-:W-:Y:S04]  /*3f90*/  PRMT R0, RZ, 0x654, R0 ;  /* 0x00000654ff007816 */ /* 0x000fe80000000000 */
[----:B--2---:R2:W-:Y:S01]  /*3fa0*/  SYNCS.ARRIVE.TRANS64.RED.A1T0 RZ, [R0+URZ], RZ ;  /* 0x000000ff00ff79a7 */ /* 0x0045e200081004ff */
[----:B---3--:R-:W-:Y:S11]  /*3fb0*/  LOP3.LUT P3, RZ, R18, 0x1, RZ, 0xc0, !PT ;  /* 0x0000000112ff7812 */ /* 0x008ff6000786c0ff */
[----:B------:R-:W-:Y:S02]  /*3fc0*/  @!UPT UIADD3 URZ, UPT, UPT, URZ, URZ, URZ ;  /* 0x000000fffffff290 */ /* 0x000fe4000fffe0ff */
[----:B------:R-:W-:Y:S02]  /*3fd0*/  @P3 MOV R11, R16 ;  /* 0x00000010000b3202 */ /* 0x000fe40000000f00 */
[----:B------:R-:W-:Y:S01]  /*3fe0*/  @P3 LOP3.LUT R10, R17, 0xffff, RZ, 0xc0, !PT ;  /* 0x0000ffff110a3812 */ /* 0x000fe200078ec0ff */
[----:B--2---:R-:W-:Y:S06]  /*3ff0*/  @!P0 BRA `(.L_x_70) ;  /* 0x0000000000a48947 */ /* 0x004fec0003800000 */
[-C--:B-1----:R-:W-:Y:S01]  /*4000*/  IMAD.HI.U32 R0, R21, R7.reuse, RZ ;  /* 0x0000000715007227 */ /* 0x082fe200078e00ff */
[----:B------:R-:W-:Y:S02]  /*4010*/  ISETP.NE.AND P0, PT, R6, 0x1, PT ;  /* 0x000000010600780c */ /* 0x000fe40003f05270 */
[----:B------:R-:W-:Y:S01]  /*4020*/  ISETP.NE.AND P2, PT, R40, 0x1, PT ;  /* 0x000000012800780c */ /* 0x000fe20003f45270 */
[----:B----4-:R-:W-:Y:S01]  /*4030*/  IMAD.HI.U32 R9, R22, R14, RZ ;  /* 0x0000000e16097227 */ /* 0x010fe200078e00ff */
[----:B------:R-:W-:Y:S02]  /*4040*/  SHF.R.U32.HI R0, RZ, R20, R0 ;  /* 0x00000014ff007219 */ /* 0x000fe40000011600 */
[----:B------:R-:W-:Y:S01]  /*4050*/  ISETP.NE.AND P5, PT, R3, 0x1, PT ;  /* 0x000000010300780c */ /* 0x000fe20003fa5270 */
[----:B------:R-:W-:Y:S01]  /*4060*/  IMAD.HI.U32 R13, R10, R7, RZ ;  /* 0x000000070a0d7227 */ /* 0x000fe200078e00ff */
[----:B------:R-:W-:Y:S02]  /*4070*/  SHF.R.U32.HI R9, RZ, R15, R9 ;  /* 0x0000000fff097219 */ /* 0x000fe40000011609 */
[----:B------:R-:W-:Y:S01]  /*4080*/  SEL R0, R21, R0, !P0 ;  /* 0x0000000015007207 */ /* 0x000fe20004000000 */
[----:B------:R-:W-:Y:S01]  /*4090*/  IMAD.HI.U32 R12, R11, R14, RZ ;  /* 0x0000000e0b0c7227 */ /* 0x000fe200078e00ff */
[----:B------:R-:W-:Y:S03]  /*40a0*/  SEL R9, R22, R9, !P5 ;  /* 0x0000000916097207 */ /* 0x000fe60006800000 */
[-C--:B------:R-:W-:Y:S01]  /*40b0*/  IMAD.HI.U32 R8, R0, R4.reuse, RZ ;  /* 0x0000000400087227 */ /* 0x080fe200078e00ff */
[----:B------:R-:W-:Y:S03]  /*40c0*/  SHF.R.U32.HI R12, RZ, R15, R12 ;  /* 0x0000000fff0c7219 */ /* 0x000fe6000001160c */
[----:B------:R-:W-:Y:S01]  /*40d0*/  IMAD.HI.U32 R2, R9, R4, RZ ;  /* 0x0000000409027227 */ /* 0x000fe200078e00ff */
[-C--:B------:R-:W-:Y:S02]  /*40e0*/  @P2 SHF.R.U32.HI R0, RZ, R5.reuse, R8 ;  /* 0x00000005ff002219 */ /* 0x080fe40000011608 */
[----:B------:R-:W-:Y:S02]  /*40f0*/  SHF.R.U32.HI R8, RZ, R20, R13 ;  /* 0x00000014ff087219 */ /* 0x000fe4000001160d */
[----:B------:R-:W-:Y:S01]  /*4100*/  @P2 SHF.R.U32.HI R9, RZ, R5, R2 ;  /* 0x00000005ff092219 */ /* 0x000fe20000011602 */
[----:B------:R-:W-:Y:S01]  /*4110*/  IMAD R0, R40, R0, RZ ;  /* 0x0000000028007224 */ /* 0x000fe200078e02ff */
[----:B------:R-:W-:Y:S02]  /*4120*/  SEL R8, R10, R8, !P0 ;  /* 0x000000080a087207 */ /* 0x000fe40004000000 */
[----:B------:R-:W-:Y:S01]  /*4130*/  SEL R2, R11, R12, !P5 ;  /* 0x0000000c0b027207 */ /* 0x000fe20006800000 */
[----:B------:R-:W-:Y:S01]  /*4140*/  IMAD R12, R40, R9, RZ ;  /* 0x00000009280c7224 */ /* 0x000fe200078e02ff */
[C---:B------:R-:W-:Y:S01]  /*4150*/  ISETP.GE.AND P0, PT, R8.reuse, R0, PT ;  /* 0x000000000800720c */ /* 0x040fe20003f06270 */
[----:B------:R-:W-:Y:S03]  /*4160*/  IMAD.HI.U32 R0, R8, R4, RZ ;  /* 0x0000000408007227 */ /* 0x000fe600078e00ff */
[----:B------:R-:W-:Y:S02]  /*4170*/  ISETP.GE.OR P0, PT, R2, R12, P0 ;  /* 0x0000000c0200720c */ /* 0x000fe40000706670 */
[-C--:B------:R-:W-:Y:S04]  /*4180*/  SHF.R.U32.HI R0, RZ, R5.reuse, R0 ;  /* 0x00000005ff007219 */ /* 0x080fe80000011600 */
[----:B------:R-:W-:Y:S05]  /*4190*/  SEL R13, R8, R0, !P2 ;  /* 0x00000000080d7207 */ /* 0x000fea0005000000 */
[----:B------:R-:W-:Y:S02]  /*41a0*/  IMAD.MOV R12, RZ, RZ, -R13 ;  /* 0x000000ffff0c7224 */ /* 0x000fe400078e0a0d */
[----:B------:R-:W-:Y:S04]  /*41b0*/  @!P0 IMAD.HI.U32 R0, R2, R4, RZ ;  /* 0x0000000402008227 */ /* 0x000fe800078e00ff */
[----:B------:R-:W-:Y:S01]  /*41c0*/  IMAD R12, R40, R12, R8 ;  /* 0x0000000c280c7224 */ /* 0x000fe200078e0208 */
[----:B------:R-:W-:Y:S04]  /*41d0*/  @!P0 SHF.R.U32.HI R0, RZ, R5, R0 ;  /* 0x00000005ff008219 */ /* 0x000fe80000011600 */
[----:B------:R-:W-:Y:S04]  /*41e0*/  @!P0 SEL R0, R2, R0, !P2 ;  /* 0x0000000002008207 */ /* 0x000fe80005000000 */
[----:B------:R-:W-:Y:S01]  /*41f0*/  @!P0 IADD3 R13, PT, PT, R13, -R0, RZ ;  /* 0x800000000d0d8210 */ /* 0x000fe20007ffe0ff */
[----:B------:R-:W-:Y:S01]  /*4200*/  @!P0 IMAD R0, R9, R12, R0 ;  /* 0x0000000c09008224 */ /* 0x000fe200078e0200 */
[----:B------:R-:W-:Y:S01]  /*4210*/  IADD3 R9, PT, PT, -R8, RZ, RZ ;  /* 0x000000ff08097210 */ /* 0x000fe20007ffe1ff */
[--C-:B------:R-:W-:Y:S02]  /*4220*/  IMAD.MOV R12, RZ, RZ, -R2.reuse ;  /* 0x000000ffff0c7224 */ /* 0x100fe400078e0a02 */
[----:B------:R-:W-:Y:S02]  /*4230*/  @!P0 IMAD R8, R13, R40, R2 ;  /* 0x000000280d088224 */ /* 0x000fe400078e0202 */
[----:B------:R-:W-:Y:S02]  /*4240*/  @!P0 IMAD.MOV.U32 R2, RZ, RZ, R0 ;  /* 0x000000ffff028224 */ /* 0x000fe400078e0000 */
[----:B------:R-:W-:Y:S02]  /*4250*/  IMAD R11, R3, R12, R11 ;  /* 0x0000000c030b7224 */ /* 0x000fe400078e020b */
[----:B------:R-:W-:Y:S02]  /*4260*/  IMAD R10, R6, R9, R10 ;  /* 0x00000009060a7224 */ /* 0x000fe400078e020a */
[----:B------:R-:W-:Y:S02]  /*4270*/  IMAD R11, R2, R3, R11 ;  /* 0x00000003020b7224 */ /* 0x000fe400078e020b */
[----:B------:R-:W-:Y:S02]  /*4280*/  IMAD R10, R8, R6, R10 ;  /* 0x00000006080a7224 */ /* 0x000fe400078e020a */
.L_x_70:
[----:B------:R-:W-:Y:S05]  /*4290*/  BRA.U UP1, `(.L_x_71) ;  /* 0x0000000101107547 */ /* 0x000fea000b800000 */
[----:B------:R-:W-:Y:S04]  /*42a0*/  MOV R2, UR6 ;  /* 0x0000000600027c02 */ /* 0x000fe80008000f00 */
[----:B------:R-:W-:Y:S04]  /*42b0*/  SHF.L.U32 R2, R2, 0x1f, RZ ;  /* 0x0000001f02027819 */ /* 0x000fe800000006ff */
[----:B------:R-:W2:Y:S02]  /*42c0*/  SYNCS.PHASECHK.TRANS64.TRYWAIT P0, [UR7+0x78], R2 ;  /* 0x00007802ff0075a7 */ /* 0x000ea40008001107 */
[----:B--2---:R-:W-:Y:S05]  /*42d0*/  @!P0 BRA `(.L_x_72) ;  /* 0x0000002800ec8947 */ /* 0x004fea0003800000 */
.L_x_71:
[----:B------:R-:W-:Y:S05]  /*42e0*/  BRA.U !UP3, `(.L_x_73) ;  /* 0x000000010b347547 */ /* 0x000fea000b800000 */
[----:B------:R-:W-:Y:S01]  /*42f0*/  UPLOP3.LUT UP0, UPT, UPT, UPT, UP2, 0x80, 0x8 ;  /* 0x000000000008789c */ /* 0x000fe20003f0f020 */
[----:B--2---:R-:W-:Y:S02]  /*4300*/  HFMA2 R0, -RZ, RZ, 0, 5.9604644775390625e-08 ;  /* 0x00000001ff007431 */ /* 0x004fe400000001ff */
[----:B------:R-:W-:Y:S03]  /*4310*/  IMAD.MOV.U32 R94, RZ, RZ, 0x1 ;  /* 0x00000001ff5e7424 */ /* 0x000fe600078e00ff */
[----:B------:R-:W-:Y:S05]  /*4320*/  PLOP3.LUT P0, PT, PT, PT, UP0, 0x80, 0x8 ;  /* 0x000000000008781c */ /* 0x000fea0003f0f008 */
[----:B------:R-:W2:Y:S01]  /*4330*/  @UP0 LDCU.64 UR10, c[0x0][0x888] ;  /* 0x00011100ff0a07ac */ /* 0x000ea20008000a00 */
[----:B------:R-:W-:Y:S07]  /*4340*/  @UP0 UIMAD UR8, UR36, UR4, URZ ;  /* 0x00000004240802a4 */ /* 0x000fee000f8e02ff */
[----:B------:R-:W-:Y:S01]  /*4350*/  @!P0 PRMT R94, R0, 0x7610, R94 ;  /* 0x00007610005e8816 */ /* 0x000fe2000000005e */
[----:B--2---:R-:W-:Y:S03]  /*4360*/  @UP0 UIMAD.WIDE UR10, UR8, 0x4, UR10 ;  /* 0x00000004080a08a5 */ /* 0x004fe6000f8e020a */
[----:B------:R-:W2:Y:S03]  /*4370*/  @!UP0 LDCU UR8, c[0x0][0x880] ;  /* 0x00011000ff0887ac */ /* 0x000ea60008000800 */
[----:B-----5:R-:W-:Y:S01]  /*4380*/  IMAD.U32 R48, RZ, RZ, UR10 ;  /* 0x0000000aff307e24 */ /* 0x020fe2000f8e00ff */
[----:B------:R-:W-:Y:S05]  /*4390*/  MOV R49, UR11 ;  /* 0x0000000b00317c02 */ /* 0x000fea0008000f00 */
[----:B------:R3:W5:Y:S02]  /*43a0*/  @P0 LDG.E R48, desc[UR40][R48.64] ;  /* 0x0000002830300981 */ /* 0x000764000c1e1900 */
[----:B--23--:R-:W-:Y:S07]  /*43b0*/  @!P0 IMAD.U32 R48, RZ, RZ, UR8 ;  /* 0x00000008ff308e24 */ /* 0x00cfee000f8e00ff */
.L_x_73:
[----:B-----5:R-:W-:Y:S01]  /*43c0*/  @!P4 FSETP.EQ.AND P5, PT, R48, RZ, PT ;  /* 0x000000ff3000c20b */ /* 0x020fe20003fa2000 */
[----:B------:R-:W-:Y:S01]  /*43d0*/  @!UPT UIADD3 URZ, UPT, UPT, URZ, URZ, URZ ;  /* 0x000000fffffff290 */ /* 0x000fe2000fffe0ff */
[----:B------:R-:W-:Y:S11]  /*43e0*/  @!P4 BRA `(.L_x_74) ;  /* 0x000000000014c947 */ /* 0x000ff60003800000 */
[----:B------:R-:W-:Y:S02]  /*43f0*/  LOP3.LUT P0, RZ, R94, 0xff, RZ, 0xc0, !PT ;  /* 0x000000ff5eff7812 */ /* 0x000fe4000780c0ff */
[----:B------:R-:W-:Y:S04]  /*4400*/  PLOP3.LUT P5, PT, PT, PT, UP0, 0x80, 0x8 ;  /* 0x000000000008781c */ /* 0x000fe80003faf008 */
[----:B------:R-:W-:Y:S07]  /*4410*/  PLOP3.LUT P5, PT, P5, PT, PT, 0x8, 0x80 ;  /* 0x000000000080781c */ /* 0x000fee0002fae170 */
[----:B------:R-:W-:Y:S11]  /*4420*/  @P0 FSETP.EQ.AND P5, PT, R48, RZ, PT ;  /* 0x000000ff3000020b */ /* 0x000ff60003fa2000 */
[----:B------:R-:W-:Y:S02]  /*4430*/  @!UPT UIADD3 URZ, UPT, UPT, URZ, URZ, URZ ;  /* 0x000000fffffff290 */ /* 0x000fe4000fffe0ff */
.L_x_74:
[----:B------:R-:W3:Y:S01]  /*4440*/  LDC.64 R8, c[0x0][0xb10] ;  /* 0x0002c400ff087b82 */ /* 0x000ee20000000a00 */
[----:B------:R-:W-:Y:S01]  /*4450*/  ULEA UR13, UR15, UR7, 0x3 ;  /* 0x000000070f0d7291 */ /* 0x000fe2000f8e18ff */
[----:B------:R-:W-:Y:S01]  /*4460*/  SHF.L.U32 R30, R27, 0x1f, RZ ;  /* 0x0000001f1b1e7819 */ /* 0x000fe200000006ff */
[----:B------:R-:W-:Y:S01]  /*4470*/  VIADD R26, R26, 0x1 ;  /* 0x000000011a1a7836 */ /* 0x000fe20000000000 */
[----:B------:R-:W-:Y:S04]  /*4480*/  @P3 SHF.R.U32.HI R24, RZ, 0x10, R17 ;  /* 0x00000010ff183819 */ /* 0x000fe80000011611 */
[----:B------:R-:W5:Y:S02]  /*4490*/  LDC.64 R12, c[0x0][0xb18] ;  /* 0x0002c600ff0c7b82 */ /* 0x000f640000000a00 */
[----:B------:R-:W1:Y:S01]  /*44a0*/  SYNCS.PHASECHK.TRANS64.TRYWAIT P4, [UR13+0x60], R30 ;  /* 0x0000601eff0075a7 */ /* 0x000e62000808110d */
[C---:B---3--:R-:W-:Y:S05]  /*44b0*/  @!P1 IMAD.HI.U32 R8, R11.reuse, R8, RZ ;  /* 0x000000080b089227 */ /* 0x048fea00078e00ff */
[----:B--2---:R-:W2:Y:S01]  /*44c0*/  @!P1 LDC R0, c[0x0][0xb20] ;  /* 0x0002c800ff009b82 */ /* 0x004ea20000000800 */
[----:B------:R-:W-:Y:S01]  /*44d0*/  @!P1 SHF.R.U32.HI R8, RZ, R9, R8 ;  /* 0x00000009ff089219 */ /* 0x000fe20000011608 */
[----:B-----5:R-:W-:Y:S01]  /*44e0*/  @!P1 IMAD.HI.U32 R13, R10, R13, RZ ;  /* 0x0000000d0a0d9227 */ /* 0x020fe200078e00ff */
[----:B------:R-:W-:Y:S05]  /*44f0*/  @!P1 ISETP.NE.AND P0, PT, R12, 0x1, PT ;  /* 0x000000010c00980c */ /* 0x000fea0003f05270 */
[----:B------:R-:W3:Y:S01]  /*4500*/  @!P1 LDC R2, c[0x0][0xb0c] ;  /* 0x0002c300ff029b82 */ /* 0x000ee20000000800 */
[----:B--2---:R-:W-:Y:S02]  /*4510*/  @!P1 SHF.R.U32.HI R0, RZ, R0, R13 ;  /* 0x00000000ff009219 */ /* 0x004fe4000001160d */
[----:B---3--:R-:W-:Y:S02]  /*4520*/  @!P1 ISETP.NE.AND P2, PT, R2, 0x1, PT ;  /* 0x000000010200980c */ /* 0x008fe40003f45270 */
[----:B------:R-:W-:Y:S02]  /*4530*/  @!P1 SEL R9, R10, R0, !P0 ;  /* 0x000000000a099207 */ /* 0x000fe40004000000 */
[----:B------:R-:W-:Y:S02]  /*4540*/  ELECT P0, URZ, PT ;  /* 0x0000000000ff782f */ /* 0x000fe40003800000 */
[----:B------:R-:W-:Y:S05]  /*4550*/  @!P1 SEL R8, R11, R8, !P2 ;  /* 0x000000080b089207 */ /* 0x000fea0005000000 */
[----:B------:R-:W-:Y:S02]  /*4560*/  @!P1 IMAD.IADD R0, R9, 0x1, -R8 ;  /* 0x0000000109009824 */ /* 0x000fe400078e0a08 */
[----:B------:R-:W-:Y:S02]  /*4570*/  @!P1 IMAD.IADD R8, R8, 0x1, -R9 ;  /* 0x0000000108089824 */ /* 0x000fe400078e0a09 */
[----:B------:R-:W-:Y:S02]  /*4580*/  @!P1 IMAD R11, R0, R2, R11 ;  /* 0x00000002000b9224 */ /* 0x000fe400078e020b */
[----:B------:R-:W-:Y:S01]  /*4590*/  @!P1 IMAD R10, R8, R12, R10 ;  /* 0x0000000c080a9224 */ /* 0x000fe200078e020a */
[----:B-1----:R-:W-:Y:S06]  /*45a0*/  @!P4 BRA `(.L_x_75) ;  /* 0x000000280050c947 */ /* 0x002fec0003800000 */
.L_x_135:
[----:B------:R-:W-:Y:S01]  /*45b0*/  PLOP3.LUT P5, PT, P5, P0, PT, 0xf2, 0x2f ;  /* 0x00000000002f781c */ /* 0x000fe20002fa1e72 */
[----:B------:R-:W-:Y:S01]  /*45c0*/  UMOV UR16, 0x0 ;  /* 0x0000000000107882 */ /* 0x000fe20000000000 */
[----:B------:R-:W-:Y:S01]  /*45d0*/  UMOV UR17, 0x10000000 ;  /* 0x1000000000117882 */ /* 0x000fe20000000000 */
[----:B------:R-:W-:Y:S01]  /*45e0*/  UMOV UR12, UR36 ;  /* 0x00000024000c7c82 */ /* 0x000fe20008000000 */
[----:B------:R-:W-:Y:S09]  /*45f0*/  @P3 R2UR UR36, R24 ;  /* 0x00000000182432ca */ /* 0x000ff200000e0000 */
[----:B------:R-:W-:Y:S01]  /*4600*/  @!P5 IADD3 R2, P0, PT, R28, 0x580, RZ ;  /* 0x000005801c02d810 */ /* 0x000fe20007f1e0ff */
[----:B------:R-:W-:Y:S01]  /*4610*/  @!P5 IMAD.SHL.U32 R92, R92, 0x20, RZ ;  /* 0x000000205c5cd824 */ /* 0x000fe200078e00ff */
[----:B------:R-:W-:Y:S01]  /*4620*/  VOTEU.ALL UP1, P5 ;  /* 0x0000000000ff7886 */ /* 0x000fe20002820000 */
[----:B------:R-:W-:Y:S01]  /*4630*/  @!P5 IMAD.SHL.U32 R93, R93, 0x80, RZ ;  /* 0x000000805d5dd824 */ /* 0x000fe200078e00ff */
[----:B------:R-:W-:Y:S01]  /*4640*/  @!P5 R2UR UR9, R2 ;  /* 0x000000000209d2ca */ /* 0x000fe200000e0000 */
[----:B-1----:R-:W-:Y:S01]  /*4650*/  @!P5 IMAD.X R0, RZ, RZ, R29, P0 ;  /* 0x000000ffff00d224 */ /* 0x002fe200000e061d */
[----:B------:R-:W-:Y:S01]  /*4660*/  @!P5 R2UR UR10, R92 ;  /* 0x000000005c0ad2ca */ /* 0x000fe200000e0000 */
[----:B------:R-:W-:Y:S01]  /*4670*/  @!UP1 ULEA UR14, UR15, UR7, 0xd ;  /* 0x000000070f0e9291 */ /* 0x000fe2000f8e68ff */
[----:B------:R-:W-:Y:S01]  /*4680*/  @!P5 R2UR UR11, R93 ;  /* 0x000000005d0bd2ca */ /* 0x000fe200000e0000 */
[----:B------:R-:W-:Y:S01]  /*4690*/  UIADD3 UR15, UPT, UPT, UR15, 0x1, URZ ;  /* 0x000000010f0f7890 */ /* 0x000fe2000fffe0ff */
[----:B------:R-:W-:Y:S01]  /*46a0*/  @!P5 R2UR UR8, R0 ;  /* 0x000000000008d2ca */ /* 0x000fe200000e0000 */
[----:B------:R-:W-:Y:S01]  /*46b0*/  IMAD.IADD R92, R10, 0x1, R90 ;  /* 0x000000010a5c7824 */ /* 0x000fe200078e025a */
[C---:B------:R-:W-:Y:S01]  /*46c0*/  ISETP.NE.AND P0, PT, R26.reuse, 0x2, PT ;  /* 0x000000021a00780c */ /* 0x040fe20003f05270 */
[----:B------:R-:W-:Y:S03]  /*46d0*/  IMAD.IADD R93, R11, 0x1, R91 ;  /* 0x000000010b5d7824 */ /* 0x000fe600078e025b */
[----:B------:R-:W-:Y:S01]  /*46e0*/  SEL R0, RZ, 0x1, P0 ;  /* 0x00000001ff007807 */ /* 0x000fe20000000000 */
[----:B------:R-:W-:Y:S01]  /*46f0*/  IMAD.U32 R8, RZ, RZ, UR9 ;  /* 0x00000009ff087e24 */ /* 0x000fe2000f8e00ff */
[----:B------:R-:W-:Y:S01]  /*4700*/  UIADD3 UR9, UPT, UPT, UR13, 0x50, URZ ;  /* 0x000000500d097890 */ /* 0x000fe2000fffe0ff */
[----:B------:R-:W-:Y:S02]  /*4710*/  SEL R26, R26, RZ, P0 ;  /* 0x000000ff1a1a7207 */ /* 0x000fe40000000000 */
[----:B------:R-:W-:Y:S02]  /*4720*/  LOP3.LUT R25, R25, R0, RZ, 0x3c, !PT ;  /* 0x0000000019197212 */ /* 0x000fe400078e3cff */
[----:B------:R-:W-:Y:S01]  /*4730*/  IMAD.U32 R9, RZ, RZ, UR8 ;  /* 0x00000008ff097e24 */ /* 0x000fe2000f8e00ff */
[----:B------:R-:W-:Y:S01]  /*4740*/  @!P5 R2UR UR18, R8 ;  /* 0x000000000812d2ca */ /* 0x000fe200000e0000 */
[----:B------:R-:W-:Y:S01]  /*4750*/  @!UP1 UIADD3 UR8, UPT, UPT, UR14, 0x200, URZ ;  /* 0x000002000e089890 */ /* 0x000fe2000fffe0ff */
[----:B------:R-:W-:Y:S02]  /*4760*/  VOTEU.ALL UP1, P5 ;  /* 0x0000000000ff7886 */ /* 0x000fe40002820000 */
[----:B------:R-:W-:Y:S01]  /*4770*/  @!P5 R2UR UR19, R9 ;  /* 0x000000000913d2ca */ /* 0x000fe200000e0000 */
[----:B------:R-:W-:Y:S11]  /*4780*/  UPRMT UR14, UR37, 0x654, UR9 ;  /* 0x00000654250e7896 */ /* 0x000ff60008000009 */
[----:B------:R-:W-:Y:S01]  /*4790*/  @!UPT UIADD3 URZ, UPT, UPT, URZ, URZ, URZ ;  /* 0x000000fffffff290 */ /* 0x000fe2000fffe0ff */
[----:B------:R2:W-:Y:S01]  /*47a0*/  @!UP1 UTMALDG.3D [UR8], [UR18], desc[UR16] ;  /* 0x00001008120095b4 */ /* 0x0005e20008011000 */
[----:B------:R2:W-:Y:S01]  /*47b0*/  @!P5 SYNCS.ARRIVE.TRANS64.RED.A0TR RZ, [UR13+0x50], R23 ;  /* 0x00005017ffffd9a7 */ /* 0x0005e2000830040d */
[----:B------:R-:W-:Y:S04]  /*47c0*/  UISETP.NE.AND UP1, UPT, UR15, 0x2, UPT ;  /* 0x000000020f00788c */ /* 0x000fe8000bf25270 */
[----:B------:R-:W-:Y:S02]  /*47d0*/  USEL UR13, URZ, 0x1, UP1 ;  /* 0x00000001ff0d7887 */ /* 0x000fe40008800000 */
[----:B------:R-:W-:Y:S02]  /*47e0*/  USEL UR15, UR15, URZ, UP1 ;  /* 0x000000ff0f0f7287 */ /* 0x000fe40008800000 */
[----:B------:R-:W-:Y:S02]  /*47f0*/  UPLOP3.LUT UP1, UPT, UPT, UPT, UPT, 0x80, 0x8 ;  /* 0x000000000008789c */ /* 0x000fe40003f2f070 */
[----:B------:R-:W-:Y:S01]  /*4800*/  LOP3.LUT R27, R27, UR13, RZ, 0x3c, !PT ;  /* 0x0000000d1b1b7c12 */ /* 0x000fe2000f8e3cff */
[----:B------:R-:W-:Y:S01]  /*4810*/  SYNCS.ARRIVE.TRANS64.RED.A1T0 RZ, [UR14], RZ ;  /* 0x000000ffffff79a7 */ /* 0x000fe2000810040e */
[----:B------:R-:W-:Y:S07]  /*4820*/  @P3 BRA `(.L_x_76) ;  /* 0xfffffff400983947 */ /* 0x000fee000383ffff */
[----:B------:R-:W-:Y:S01]  /*4830*/  UIADD3 UR7, UPT, UPT, UR7, 0x60, URZ ;  /* 0x0000006007077890 */ /* 0x000fe2000fffe0ff */
[----:B------:R-:W-:-:S03]  /*4840*/  SHF.L.U32 R2, R27, 0x1f, RZ ;  /* 0x0000001f1b027819 */ /* 0x000fc600000006ff */
[----:B------:R-:W-:-:S09]  /*4850*/  ULEA UR4, UR15, UR7, 0x3 ;  /* 0x000000070f047291 */ /* 0x000fd2000f8e18ff */
[----:B------:R-:W1:Y:S02]  /*4860*/  SYNCS.PHASECHK.TRANS64.TRYWAIT P0, [UR4], R2 ;  /* 0x00000002ff0075a7 */ /* 0x000e640008001104 */
[----:B-1----:R-:W-:Y:S05]  /*4870*/  @!P0 BRA `(.L_x_77) ;  /* 0x0000002400b48947 */ /* 0x002fea0003800000 */
.L_x_137:
[----:B------:R-:W-:-:S04]  /*4880*/  UIADD3 UR5, UPT, UPT, UR15, 0x1, URZ ;  /* 0x000000010f057890 */ /* 0x000fc8000fffe0ff */
[----:B------:R-:W-:-:S04]  /*4890*/  UISETP.NE.AND UP0, UPT, UR5, 0x2, UPT ;  /* 0x000000020500788c */ /* 0x000fc8000bf05270 */
[----:B------:R-:W-:Y:S02]  /*48a0*/  USEL UR4, URZ, 0x1, UP0 ;  /* 0x00000001ff047887 */ /* 0x000fe40008000000 */
[----:B------:R-:W-:-:S04]  /*48b0*/  USEL UR5, UR5, URZ, UP0 ;  /* 0x000000ff05057287 */ /* 0x000fc80008000000 */
[----:B------:R-:W-:Y:S01]  /*48c0*/  ULEA UR5, UR5, UR7, 0x3 ;  /* 0x0000000705057291 */ /* 0x000fe2000f8e18ff */
[----:B-1----:R-:W-:-:S04]  /*48d0*/  LOP3.LUT R2, R27, UR4, RZ, 0x3c, !PT ;  /* 0x000000041b027c12 */ /* 0x002fc8000f8e3cff */
[----:B------:R-:W-:Y:S01]  /*48e0*/  SHF.L.U32 R2, R2, 0x1f, RZ ;  /* 0x0000001f02027819 */ /* 0x000fe200000006ff */
[----:B------:R-:W-:-:S07]  /*48f0*/  IMAD.U32 R0, RZ, RZ, UR5 ;  /* 0x00000005ff007e24 */ /* 0x000fce000f8e00ff */
.L_x_78:
[----:B-1----:R1:W3:Y:S02]  /*4900*/  SYNCS.PHASECHK.TRANS64.TRYWAIT P0, [R0+URZ], R2 ;  /* 0x00000002000075a7 */ /* 0x0022e400080011ff */
[----:B---3--:R-:W-:Y:S05]  /*4910*/  @!P0 NANOSLEEP.SYNCS 0x989680 ;  /* 0x009896800000895d */ /* 0x008fea0003900000 */
[----:B------:R-:W3:Y:S02]  /*4920*/  @!P0 SYNCS.PHASECHK.TRANS64 P0, [R0+URZ], R2 ;  /* 0x00000002000085a7 */ /* 0x000ee400080010ff */
[----:B--23--:R-:W-:Y:S05]  /*4930*/  @P0 EXIT ;  /* 0x000000000000094d */ /* 0x00cfea0003800000 */
[----:B------:R-:W-:Y:S05]  /*4940*/  BRA `(.L_x_78) ;  /* 0xfffffffc00ec7947 */ /* 0x000fea000383ffff */
.L_x_68:
[----:B------:R-:W-:-:S06]  /*4950*/  UISETP.GE.AND UP1, UPT, UR8, 0x4, UPT ;  /* 0x000000040800788c */ /* 0x000fcc000bf26270 */
[----:B------:R-:W-:-:S13]  /*4960*/  PLOP3.LUT P0, PT, PT, PT, UP1, 0x80, 0x8 ;  /* 0x000000000008781c */ /* 0x000fda0003f0f018 */
[----:B------:R-:W-:Y:S05]  /*4970*/  @!P0 EXIT ;  /* 0x000000000000894d */ /* 0x000fea0003800000 */
[----:B------:R-:W-:Y:S01]  /*4980*/  BAR.SYNC.DEFER_BLOCKING 0x6, 0xa0 ;  /* 0x0182800000007b1d */ /* 0x000fe20000010000 */
[C---:B------:R-:W-:Y:S01]  /*4990*/  IMAD.SHL.U32 R2, R108.reuse, 0x20, RZ ;  /* 0x000000206c027824 */ /* 0x040fe200078e00ff */
[C---:B------:R-:W-:Y:S01]  /*49a0*/  LOP3.LUT R106, R108.reuse, 0x2, RZ, 0xc0, !PT ;  /* 0x000000026c6a7812 */ /* 0x040fe200078ec0ff */
[C---:B------:R-:W-:Y:S01]  /*49b0*/  IMAD.SHL.U32 R107, R108.reuse, 0x4, RZ ;  /* 0x000000046c6b7824 */ /* 0x040fe200078e00ff */
[C---:B------:R-:W-:Y:S01]  /*49c0*/  LOP3.LUT R109, R108.reuse, 0x60, RZ, 0xc0, !PT ;  /* 0x000000606c6d7812 */ /* 0x040fe200078ec0ff */
[----:B------:R-:W-:Y:S01]  /*49d0*/  IMAD.U32 R46, R108, 0x10000, RZ ;  /* 0x000100006c2e7824 */ /* 0x000fe200078e00ff */
[----:B------:R-:W-:Y:S02]  /*49e0*/  UMOV UR42, 0x400 ;  /* 0x00000400002a7882 */ /* 0x000fe40000000000 */
[----:B------:R-:W1:Y:S01]  /*49f0*/  LDC R98, c[0x0][0x370] ;  /* 0x0000dc00ff627b82 */ /* 0x000e620000000800 */
[----:B------:R-:W-:Y:S01]  /*4a00*/  ULEA UR42, UR37, UR42, 0x18 ;  /* 0x0000002a252a7291 */ /* 0x000fe2000f8ec0ff */
[----:B------:R-:W-:Y:S01]  /*4a10*/  LOP3.LUT R3, R2, 0xc0, RZ, 0xc0, !PT ;  /* 0x000000c002037812 */ /* 0x000fe200078ec0ff */
[----:B------:R-:W-:Y:S01]  /*4a20*/  IMAD.MOV R106, RZ, RZ, -R106 ;  /* 0x000000ffff6a7224 */ /* 0x000fe200078e0a6a */
[----:B------:R-:W-:Y:S01]  /*4a30*/  LOP3.LUT R108, R108, 0x4, RZ, 0xc0, !PT ;  /* 0x000000046c6c7812 */ /* 0x000fe200078ec0ff */
[----:B------:R-:W-:Y:S01]  /*4a40*/  UIADD3 UR44, UPT, UPT, UR42, 0x200, URZ ;  /* 0x000002002a2c7890 */ /* 0x000fe2000fffe0ff */
[----:B------:R-:W-:Y:S01]  /*4a50*/  LOP3.LUT R107, R3, 0x18, R107, 0xf8, !PT ;  /* 0x00000018036b7812 */ /* 0x000fe200078ef86b */
[----:B------:R-:W-:Y:S01]  /*4a60*/  HFMA2 R45, -RZ, RZ, 0, 0 ;  /* 0x00000000ff2d7431 */ /* 0x000fe200000001ff */
[----:B------:R-:W2:Y:S01]  /*4a70*/  LDC R42, c[0x0][0xb0c] ;  /* 0x0002c300ff2a7b82 */ /* 0x000ea20000000800 */
[----:B------:R-:W-:Y:S01]  /*4a80*/  LOP3.LUT R46, R46, 0x600000, RZ, 0xc0, !PT ;  /* 0x006000002e2e7812 */ /* 0x000fe200078ec0ff */
[----:B------:R-:W-:Y:S01]  /*4a90*/  IMAD.MOV R105, RZ, RZ, -R108 ;  /* 0x000000ffff697224 */ /* 0x000fe200078e0a6c */
[----:B------:R-:W-:Y:S01]  /*4aa0*/  LOP3.LUT R107, R107, 0xf20, R2, 0xf8, !PT ;  /* 0x00000f206b6b7812 */ /* 0x000fe200078ef802 */
[----:B------:R-:W-:Y:S01]  /*4ab0*/  IMAD.MOV.U32 R104, RZ, RZ, 0x1 ;  /* 0x00000001ff687424 */ /* 0x000fe200078e00ff */
[----:B------:R-:W-:Y:S01]  /*4ac0*/  CS2R R102, SRZ ;  /* 0x0000000000667805 */ /* 0x000fe2000001ff00 */
[----:B------:R-:W-:Y:S01]  /*4ad0*/  IMAD.MOV.U32 R116, RZ, RZ, RZ ;  /* 0x000000ffff747224 */ /* 0x000fe200078e00ff */
[----:B------:R-:W-:Y:S01]  /*4ae0*/  CS2R R100, SRZ ;  /* 0x0000000000647805 */ /* 0x000fe2000001ff00 */
[----:B------:R-:W4:Y:S01]  /*4af0*/  LDC R96, c[0x0][0xb20] ;  /* 0x0002c800ff607b82 */ /* 0x000f220000000800 */
[----:B------:R-:W3:Y:S01]  /*4b00*/  LDS R0, [UR42+0x130] ;  /* 0x0001302aff007984 */ /* 0x000ee20008000800 */
[----:B------:R-:W-:Y:S01]  /*4b10*/  SHF.L.U32 R106, R106, 0x4, RZ ;  /* 0x000000046a6a7819 */ /* 0x000fe200000006ff */
[----:B------:R-:W-:Y:S01]  /*4b20*/  IMAD.SHL.U32 R105, R105, 0x10, RZ ;  /* 0x0000001069697824 */ /* 0x000fe200078e00ff */
[----:B------:R-:W-:Y:S01]  /*4b30*/  LEA R107, R107, UR44, 0x1 ;  /* 0x0000002c6b6b7c11 */ /* 0x000fe2000f8e08ff */
[----:B------:R-:W1:Y:S03]  /*4b40*/  LDCU.64 UR46, c[0x0][0x348] ;  /* 0x00006900ff2e77ac */ /* 0x000e660008000a00 */
[----:B------:R-:W1:Y:S01]  /*4b50*/  LDC R41, c[0x0][0xb30] ;  /* 0x0002cc00ff297b82 */ /* 0x000e620000000800 */
[----:B------:R-:W1:Y:S01]  /*4b60*/  LDCU.64 UR38, c[0x0][0x888] ;  /* 0x00011100ff2677ac */ /* 0x000e620008000a00 */
[----:B------:R-:W-:-:S06]  /*4b70*/  UMOV UR43, URZ ;  /* 0x000000ff002b7c82 */ /* 0x000fcc0008000000 */
[----:B------:R-:W1:Y:S08]  /*4b80*/  LDC.64 R88, c[0x0][0xb10] ;  /* 0x0002c400ff587b82 */ /* 0x000e700000000a00 */
[----:B------:R-:W1:Y:S08]  /*4b90*/  LDC.64 R38, c[0x0][0xb18] ;  /* 0x0002c600ff267b82 */ /* 0x000e700000000a00 */
[----:B------:R-:W1:Y:S08]  /*4ba0*/  LDC.64 R84, c[0x0][0x888] ;  /* 0x00022200ff547b82 */ /* 0x000e700000000a00 */
[----:B------:R-:W1:Y:S01]  /*4bb0*/  LDC.64 R36, c[0x0][0xb28] ;  /* 0x0002ca00ff247b82 */ /* 0x000e620000000a00 */
[----:B---3--:R-:W-:-:S07]  /*4bc0*/  IMAD.IADD R46, R0, 0x1, R46 ;  /* 0x00000001002e7824 */ /* 0x008fce00078e022e */
[----:B------:R-:W3:Y:S08]  /*4bd0*/  LDC.64 R86, c[0x0][0x890] ;  /* 0x00022400ff567b82 */ /* 0x000ef00000000a00 */
[----:B------:R-:W1:Y:S08]  /*4be0*/  LDC.64 R82, c[0x0][0x8b0] ;  /* 0x00022c00ff527b82 */ /* 0x000e700000000a00 */
[----:B------:R-:W1:Y:S08]  /*4bf0*/  LDC.64 R80, c[0x0][0x8a8] ;  /* 0x00022a00ff507b82 */ /* 0x000e700000000a00 */
[----:B--2-4-:R-:W1:Y:S02]  /*4c00*/  LDC R97, c[0x0][0x374] ;  /* 0x0000dd00ff617b82 */ /* 0x014e640000000800 */
.L_x_98:
[----:B------:R-:W-:Y:S02]  /*4c10*/  LEA R0, R116, UR42, 0x3 ;  /* 0x0000002a74007c11 */ /* 0x000fe4000f8e18ff */
[----:B------:R-:W-:Y:S02]  /*4c20*/  SHF.L.U32 R2, R102, 0x1f, RZ ;  /* 0x0000001f66027819 */ /* 0x000fe400000006ff */
[----:B-1----:R-:W-:Y:S02]  /*4c30*/  LEA R16, R116, UR42, 0x4 ;  /* 0x0000002a74107c11 */ /* 0x002fe4000f8e20ff */
[----:B--2---:R-:W2:Y:S02]  /*4c40*/  SYNCS.PHASECHK.TRANS64.TRYWAIT P0, [R0+URZ+0x80], R2 ;  /* 0x00008002000075a7 */ /* 0x004ea400080011ff */
[----:B--2---:R-:W-:Y:S05]  /*4c50*/  @!P0 BRA `(.L_x_79) ;  /* 0x0000002000d48947 */ /* 0x004fea0003800000 */
.L_x_138:
[----:B------:R-:W4:Y:S01]  /*4c60*/  LDC.64 R10, c[0x0][0xb10] ;  /* 0x0002c400ff0a7b82 */ /* 0x000f220000000a00 */
[----:B------:R-:W3:Y:S01]  /*4c70*/  LDS.128 R16, [R16+0x110] ;  /* 0x0001100010107984 */ /* 0x000ee20000000c00 */
[----:B-1----:R-:W-:Y:S01]  /*4c80*/  ISETP.NE.AND P1, PT, R41, 0x1, PT ;  /* 0x000000012900780c */ /* 0x002fe20003f25270 */
[----:B--2---:R-:W-:Y:S01]  /*4c90*/  VIADD R0, R0, 0x90 ;  /* 0x0000009000007836 */ /* 0x004fe20000000000 */
[----:B------:R-:W-:Y:S04]  /*4ca0*/  ISETP.GE.AND P0, PT, R40, 0x1, PT ;  /* 0x000000012800780c */ /* 0x000fe80003f06270 */
[----:B------:R-:W1:Y:S01]  /*4cb0*/  LDC.64 R8, c[0x0][0xb18] ;  /* 0x0002c600ff087b82 */ /* 0x000e620000000a00 */
[----:B------:R-:W-:Y:S01]  /*4cc0*/  PRMT R0, RZ, 0x654, R0 ;  /* 0x00000654ff007816 */ /* 0x000fe20000000000 */
[----:B------:R-:W-:Y:S01]  /*4cd0*/  @!PT LDS RZ, [RZ] ;  /* 0x00000000fffff984 */ /* 0x000fe20000000800 */
[----:B------:R-:W-:Y:S01]  /*4ce0*/  @!PT LDS RZ, [RZ] ;  /* 0x00000000fffff984 */ /* 0x000fe20000000800 */
[----:B------:R-:W-:Y:S01]  /*4cf0*/  @!PT LDS RZ, [RZ] ;  /* 0x00000000fffff984 */ /* 0x000fe20000000800 */
[----:B------:R-:W-:Y:S01]  /*4d00*/  @!PT LDS RZ, [RZ] ;  /* 0x00000000fffff984 */ /* 0x000fe20000000800 */
[----:B------:R2:W-:Y:S06]  /*4d10*/  MEMBAR.ALL.CTA ;  /* 0x0000000000007992 */ /* 0x0005ec0000008000 */
[----:B--2---:R-:W2:Y:S01]  /*4d20*/  FENCE.VIEW.ASYNC.S ;  /* 0x00000000000073c6 */ /* 0x004ea20000000000 */
[----:B------:R-:W1:Y:S08]  /*4d30*/  @!P1 LDC R12, c[0x0][0xb20] ;  /* 0x0002c800ff0c9b82 */ /* 0x000e700000000800 */
[----:B------:R-:W1:Y:S01]  /*4d40*/  @!P1 LDC R7, c[0x0][0xb0c] ;  /* 0x0002c300ff079b82 */ /* 0x000e620000000800 */
[----:B--2---:R2:W-:Y:S01]  /*4d50*/  SYNCS.ARRIVE.TRANS64.RED.A1T0 RZ, [R0+URZ], RZ ;  /* 0x000000ff00ff79a7 */ /* 0x0045e200081004ff */
[----:B---3--:R-:W-:Y:S04]  /*4d60*/  LOP3.LUT P4, RZ, R18, 0x1, RZ, 0xc0, !PT ;  /* 0x0000000112ff7812 */ /* 0x008fe8000788c0ff */
[----:B------:R-:W-:Y:S09]  /*4d70*/  P2R R110, PR, RZ, 0x10 ;  /* 0x00000010ff6e7803 */ /* 0x000ff20000000000 */
[----:B------:R-:W-:Y:S02]  /*4d80*/  @P4 MOV R44, R16 ;  /* 0x00000010002c4202 */ /* 0x000fe40000000f00 */
[----:B------:R-:W-:Y:S01]  /*4d90*/  @P4 LOP3.LUT R43, R17, 0xffff, RZ, 0xc0, !PT ;  /* 0x0000ffff112b4812 */ /* 0x000fe200078ec0ff */
[----:B--2-4-:R-:W-:Y:S06]  /*4da0*/  @!P0 BRA `(.L_x_80) ;  /* 0x0000000000a48947 */ /* 0x014fec0003800000 */
[-C--:B------:R-:W-:Y:S01]  /*4db0*/  IMAD.HI.U32 R0, R97, R39.reuse, RZ ;  /* 0x0000002761007227 */ /* 0x080fe200078e00ff */
[----:B------:R-:W-:Y:S02]  /*4dc0*/  ISETP.NE.AND P0, PT, R38, 0x1, PT ;  /* 0x000000012600780c */ /* 0x000fe40003f05270 */
[----:B------:R-:W-:Y:S01]  /*4dd0*/  ISETP.NE.AND P2, PT, R40, 0x1, PT ;  /* 0x000000012800780c */ /* 0x000fe20003f45270 */
[----:B------:R-:W-:Y:S01]  /*4de0*/  IMAD.HI.U32 R4, R98, R88, RZ ;  /* 0x0000005862047227 */ /* 0x000fe200078e00ff */
[----:B------:R-:W-:Y:S02]  /*4df0*/  SHF.R.U32.HI R0, RZ, R96, R0 ;  /* 0x00000060ff007219 */ /* 0x000fe40000011600 */
[----:B------:R-:W-:Y:S01]  /*4e00*/  ISETP.NE.AND P3, PT, R42, 0x1, PT ;  /* 0x000000012a00780c */ /* 0x000fe20003f65270 */
[----:B------:R-:W-:Y:S01]  /*4e10*/  IMAD.HI.U32 R6, R43, R39, RZ ;  /* 0x000000272b067227 */ /* 0x000fe200078e00ff */
[-C--:B------:R-:W-:Y:S02]  /*4e20*/  SHF.R.U32.HI R4, RZ, R89.reuse, R4 ;  /* 0x00000059ff047219 */ /* 0x080fe40000011604 */
        /* <DEDUP_REMOVED lines=14> */
[C---:B------:R-:W-:Y:S03]  /*4f10*/  IMAD.HI.U32 R0, R3.reuse, R36, RZ ;  /* 0x0000002403007227 */ /* 0x040fe600078e00ff */
[C---:B------:R-:W-:Y:S02]  /*4f20*/  ISETP.GE.OR P0, PT, R2.reuse, R5, P0 ;  /* 0x000000050200720c */ /* 0x040fe40000706670 */
[----:B------:R-:W-:Y:S04]  /*4f30*/  SHF.R.U32.HI R0, RZ, R37, R0 ;  /* 0x00000025ff007219 */ /* 0x000fe80000011600 */
[C---:B------:R-:W-:Y:S05]  /*4f40*/  SEL R6, R3.reuse, R0, !P2 ;  /* 0x0000000003067207 */ /* 0x040fea0005000000 */
        /* <DEDUP_REMOVED lines=14> */
[----:B------:R-:W-:Y:S07]  /*5030*/  IMAD R43, R3, R38, R43 ;  /* 0x00000026032b7224 */ /* 0x000fee00078e022b */
.L_x_80:
[----:B------:R-:W-:Y:S01]  /*5040*/  @!P1 IMAD.HI.U32 R0, R44, R10, RZ ;  /* 0x0000000a2c009227 */ /* 0x000fe200078e00ff */
[----:B-1----:R-:W-:Y:S01]  /*5050*/  @!P1 ISETP.NE.AND P0, PT, R8, 0x1, PT ;  /* 0x000000010800980c */ /* 0x002fe20003f05270 */
[----:B------:R-:W-:Y:S01]  /*5060*/  ULOP3.LUT UP0, URZ, UR44, 0x1b0, URZ, 0xc0, !UPT ;  /* 0x000001b02cff7892 */ /* 0x000fe2000f80c0ff */
[----:B------:R-:W-:Y:S01]  /*5070*/  @!P1 ISETP.NE.AND P2, PT, R7, 0x1, PT ;  /* 0x000000010700980c */ /* 0x000fe20003f45270 */
[C---:B------:R-:W-:Y:S01]  /*5080*/  @!P1 IMAD.HI.U32 R2, R43.reuse, R9, RZ ;  /* 0x000000092b029227 */ /* 0x040fe200078e00ff */
[----:B------:R-:W-:Y:S02]  /*5090*/  @!P1 SHF.R.U32.HI R0, RZ, R11, R0 ;  /* 0x0000000bff009219 */ /* 0x000fe40000011600 */
[----:B------:R-:W-:Y:S01]  /*50a0*/  @P4 SHF.R.U32.HI R99, RZ, 0x10, R17 ;  /* 0x00000010ff634819 */ /* 0x000fe20000011611 */
[----:B------:R-:W-:Y:S01]  /*50b0*/  VIADD R116, R116, 0x1 ;  /* 0x0000000174747836 */ /* 0x000fe20000000000 */
[----:B------:R-:W-:Y:S02]  /*50c0*/  @!P1 SHF.R.U32.HI R2, RZ, R12, R2 ;  /* 0x0000000cff029219 */ /* 0x000fe40000011602 */
[----:B------:R-:W-:Y:S02]  /*50d0*/  @!P1 SEL R3, R44, R0, !P2 ;  /* 0x000000002c039207 */ /* 0x000fe40005000000 */
[----:B------:R-:W-:Y:S05]  /*50e0*/  @!P1 SEL R2, R43, R2, !P0 ;  /* 0x000000022b029207 */ /* 0x000fea0004000000 */
[----:B------:R-:W-:Y:S02]  /*50f0*/  @!P1 IMAD.IADD R0, R2, 0x1, -R3 ;  /* 0x0000000102009824 */ /* 0x000fe400078e0a03 */
[----:B------:R-:W-:Y:S02]  /*5100*/  @!P1 IMAD.IADD R2, R3, 0x1, -R2 ;  /* 0x0000000103029824 */ /* 0x000fe400078e0a02 */
[----:B------:R-:W-:Y:S02]  /*5110*/  @!P1 IMAD R44, R0, R7, R44 ;  /* 0x00000007002c9224 */ /* 0x000fe400078e022c */
[----:B------:R-:W-:Y:S01]  /*5120*/  @!P1 IMAD R43, R2, R8, R43 ;  /* 0x00000008022b9224 */ /* 0x000fe200078e022b */
[----:B------:R-:W-:Y:S06]  /*5130*/  BRA.U !UP0, `(.L_x_81) ;  /* 0x00000001087c7547 */ /* 0x000fec000b800000 */
[----:B------:R-:W1:Y:S01]  /*5140*/  LDCU.64 UR8, c[0x4][0x80] ;  /* 0x01001000ff0877ac */ /* 0x000e620008000a00 */
[----:B------:R-:W-:Y:S01]  /*5150*/  MOV R2, 0x0 ;  /* 0x0000000000027802 */ /* 0x000fe20000000f00 */
[----:B------:R-:W-:Y:S02]  /*5160*/  HFMA2 R12, -RZ, RZ, 0, 5.9604644775390625e-08 ;  /* 0x00000001ff0c7431 */ /* 0x000fe400000001ff */
[----:B------:R-:W-:Y:S01]  /*5170*/  IMAD.MOV.U32 R8, RZ, RZ, 0x70 ;  /* 0x00000070ff087424 */ /* 0x000fe200078e00ff */
[----:B------:R2:W3:Y:S01]  /*5180*/  LDC.64 R14, c[0x4][R2] ;  /* 0x01000000020e7b82 */ /* 0x0004e20000000a00 */
[----:B------:R-:W4:Y:S01]  /*5190*/  LDCU.64 UR6, c[0x4][0x88] ;  /* 0x01001100ff0677ac */ /* 0x000f220008000a00 */
[----:B------:R-:W-:Y:S01]  /*51a0*/  IMAD.MOV.U32 R13, RZ, RZ, RZ ;  /* 0x000000ffff0d7224 */ /* 0x000fe200078e00ff */
[----:B------:R-:W2:Y:S01]  /*51b0*/  LDCU.64 UR4, c[0x4][0x8] ;  /* 0x01000100ff0477ac */ /* 0x000ea20008000a00 */
[----:B-1----:R-:W-:Y:S01]  /*51c0*/  MOV R5, UR9 ;  /* 0x0000000900057c02 */ /* 0x002fe20008000f00 */
[----:B------:R-:W-:Y:S01]  /*51d0*/  IMAD.U32 R4, RZ, RZ, UR8 ;  /* 0x00000008ff047e24 */ /* 0x000fe2000f8e00ff */
[----:B----4-:R-:W-:Y:S01]  /*51e0*/  MOV R7, UR7 ;  /* 0x0000000700077c02 */ /* 0x010fe20008000f00 */
[----:B------:R-:W-:Y:S01]  /*51f0*/  IMAD.U32 R6, RZ, RZ, UR6 ;  /* 0x00000006ff067e24 */ /* 0x000fe2000f8e00ff */
[----:B--2---:R-:W-:Y:S01]  /*5200*/  MOV R11, UR5 ;  /* 0x00000005000b7c02 */ /* 0x004fe20008000f00 */
[----:B------:R-:W-:Y:S02]  /*5210*/  IMAD.U32 R10, RZ, RZ, UR4 ;  /* 0x00000004ff0a7e24 */ /* 0x000fe4000f8e00ff */
[----:B------:R-:W-:Y:S07]  /*5220*/  LEPC R20, `(.L_x_82) ;  /* 0x000000001014794e */ /* 0x000fee0000000000 */
[----:B---3-5:R-:W-:Y:S05]  /*5230*/  CALL.ABS.NOINC R14 ;  /* 0x000000000e007343 */ /* 0x028fea0003c00000 */
.L_x_82:
[----:B------:R-:W1:Y:S01]  /*5240*/  LDCU.64 UR8, c[0x4][0x80] ;  /* 0x01001000ff0877ac */ /* 0x000e620008000a00 */
[----:B------:R-:W2:Y:S01]  /*5250*/  LDC.64 R2, c[0x4][R2] ;  /* 0x0100000002027b82 */ /* 0x000ea20000000a00 */
[----:B------:R-:W-:Y:S02]  /*5260*/  HFMA2 R12, -RZ, RZ, 0, 5.9604644775390625e-08 ;  /* 0x00000001ff0c7431 */ /* 0x000fe400000001ff */
[----:B------:R-:W-:Y:S02]  /*5270*/  IMAD.MOV.U32 R8, RZ, RZ, 0x70 ;  /* 0x00000070ff087424 */ /* 0x000fe400078e00ff */
[----:B------:R-:W-:Y:S01]  /*5280*/  IMAD.MOV.U32 R13, RZ, RZ, RZ ;  /* 0x000000ffff0d7224 */ /* 0x000fe200078e00ff */
[----:B------:R-:W3:Y:S01]  /*5290*/  LDCU.64 UR6, c[0x4][0x88] ;  /* 0x01001100ff0677ac */ /* 0x000ee20008000a00 */
[----:B------:R-:W4:Y:S01]  /*52a0*/  LDCU.64 UR4, c[0x4][0x8] ;  /* 0x01000100ff0477ac */ /* 0x000f220008000a00 */
[----:B-1----:R-:W-:Y:S02]  /*52b0*/  MOV R4, UR8 ;  /* 0x0000000800047c02 */ /* 0x002fe40008000f00 */
[----:B------:R-:W-:Y:S02]  /*52c0*/  MOV R5, UR9 ;  /* 0x0000000900057c02 */ /* 0x000fe40008000f00 */
[----:B---3--:R-:W-:Y:S01]  /*52d0*/  MOV R7, UR7 ;  /* 0x0000000700077c02 */ /* 0x008fe20008000f00 */
[----:B------:R-:W-:Y:S01]  /*52e0*/  IMAD.U32 R6, RZ, RZ, UR6 ;  /* 0x00000006ff067e24 */ /* 0x000fe2000f8e00ff */
[----:B----4-:R-:W-:Y:S01]  /*52f0*/  MOV R11, UR5 ;  /* 0x00000005000b7c02 */ /* 0x010fe20008000f00 */
[----:B------:R-:W-:Y:S02]  /*5300*/  IMAD.U32 R10, RZ, RZ, UR4 ;  /* 0x00000004ff0a7e24 */ /* 0x000fe4000f8e00ff */
[----:B------:R-:W-:Y:S07]  /*5310*/  LEPC R20, `(.L_x_81) ;  /* 0x000000001014794e */ /* 0x000fee0000000000 */
[----:B--2---:R-:W-:Y:S05]  /*5320*/  CALL.ABS.NOINC R2 ;  /* 0x0000000002007343 */ /* 0x004fea0003c00000 */
.L_x_81:
[----:B------:R-:W-:Y:S01]  /*5330*/  ISETP.NE.U32.AND P2, PT, R86, RZ, PT ;  /* 0x000000ff5600720c */ /* 0x000fe20003f45070 */
[----:B------:R-:W-:Y:S01]  /*5340*/  UISETP.NE.AND UP1, UPT, UR45, URZ, UPT ;  /* 0x000000ff2d00728c */ /* 0x000fe2000bf25270 */
[----:B------:R-:W-:Y:S02]  /*5350*/  ISETP.NE.U32.AND P4, PT, R82, RZ, PT ;  /* 0x000000ff5200720c */ /* 0x000fe40003f85070 */
[----:B------:R-:W-:Y:S02]  /*5360*/  ISETP.NE.AND.EX P2, PT, R87, RZ, PT, P2 ;  /* 0x000000ff5700720c */ /* 0x000fe40003f45320 */
[----:B------:R-:W-:Y:S02]  /*5370*/  PLOP3.LUT P1, PT, PT, PT, PT, 0x8, 0x80 ;  /* 0x000000000080781c */ /* 0x000fe40003f2e170 */
[----:B------:R-:W-:Y:S02]  /*5380*/  PLOP3.LUT P0, PT, PT, PT, UP1, 0x80, 0x8 ;  /* 0x000000000008781c */ /* 0x000fe40003f0f018 */
[----:B------:R-:W-:Y:S02]  /*5390*/  ISETP.NE.AND.EX P4, PT, R83, RZ, PT, P4 ;  /* 0x000000ff5300720c */ /* 0x000fe40003f85340 */
[----:B------:R-:W1:Y:S09]  /*53a0*/  @UP1 LDCU.64 UR4, c[0x0][0x888] ;  /* 0x00011100ff0417ac */ /* 0x000e720008000a00 */
[----:B------:R-:W-:Y:S01]  /*53b0*/  @P0 PLOP3.LUT P1, PT, P2, PT, PT, 0x80, 0x8 ;  /* 0x000000000008081c */ /* 0x000fe2000172f070 */
[----:B-1----:R-:W-:Y:S04]  /*53c0*/  @UP1 UISETP.NE.U32.AND UP0, UPT, UR4, URZ, UPT ;  /* 0x000000ff0400128c */ /* 0x002fe8000bf05070 */
[----:B------:R-:W-:Y:S04]  /*53d0*/  @UP1 UISETP.NE.AND.EX UP0, UPT, UR5, URZ, UPT, UP0 ;  /* 0x000000ff0500128c */ /* 0x000fe8000bf05300 */
[----:B------:R-:W-:Y:S01]  /*53e0*/  @UP1 USEL UR4, URZ, 0xffffffff, UP0 ;  /* 0xffffffffff041887 */ /* 0x000fe20008000000 */
[----:B------:R-:W-:Y:S11]  /*53f0*/  @!P2 BRA `(.L_x_83) ;  /* 0x00000000002ca947 */ /* 0x000ff60003800000 */
[----:B------:R-:W-:Y:S01]  /*5400*/  ISETP.NE.U32.AND P3, PT, R84, RZ, PT ;  /* 0x000000ff5400720c */ /* 0x000fe20003f65070 */
[----:B------:R-:W-:Y:S03]  /*5410*/  IMAD.MOV.U32 R94, RZ, RZ, 0x1 ;  /* 0x00000001ff5e7424 */ /* 0x000fe600078e00ff */
[----:B------:R-:W-:Y:S11]  /*5420*/  ISETP.NE.AND.EX P3, PT, R85, RZ, PT, P3 ;  /* 0x000000ff5500720c */ /* 0x000ff60003f65330 */
[----:B------:R-:W-:Y:S02]  /*5430*/  @!UPT UIADD3 URZ, UPT, UPT, URZ, URZ, URZ ;  /* 0x000000fffffff290 */ /* 0x000fe4000fffe0ff */
[----:B------:R-:W1:Y:S01]  /*5440*/  @P3 LDC.64 R2, c[0x0][0x888] ;  /* 0x00022200ff023b82 */ /* 0x000e620000000a00 */
[----:B------:R-:W-:Y:S04]  /*5450*/  @P3 IMAD R0, R86, UR36, RZ ;  /* 0x0000002456003c24 */ /* 0x000fe8000f8e02ff */
[----:B-1----:R-:W-:Y:S04]  /*5460*/  @P3 IMAD.WIDE R2, R0, 0x4, R2 ;  /* 0x0000000400023825 */ /* 0x002fe800078e0202 */
[----:B------:R-:W-:Y:S01]  /*5470*/  HFMA2 R0, -RZ, RZ, 0, 5.9604644775390625e-08 ;  /* 0x00000001ff007431 */ /* 0x000fe200000001ff */
[----:B-----5:R1:W5:Y:S04]  /*5480*/  @P3 LDG.E R48, desc[UR40][R2.64] ;  /* 0x0000002802303981 */ /* 0x020368000c1e1900 */
[----:B------:R-:W-:Y:S01]  /*5490*/  @!P3 PRMT R94, R0, 0x7610, R94 ;  /* 0x00007610005eb816 */ /* 0x000fe2000000005e */
[----:B-1----:R-:W2:Y:S06]  /*54a0*/  @!P3 LDC R48, c[0x0][0x880] ;  /* 0x00022000ff30bb82 */ /* 0x002eac0000000800 */
.L_x_83:
[----:B------:R-:W-:Y:S05]  /*54b0*/  @!P4 BRA `(.L_x_84) ;  /* 0x000000000020c947 */ /* 0x000fea0003800000 */
[----:B------:R-:W-:Y:S04]  /*54c0*/  ISETP.NE.U32.AND P3, PT, R80, RZ, PT ;  /* 0x000000ff5000720c */ /* 0x000fe80003f65070 */
[----:B------:R-:W-:Y:S11]  /*54d0*/  ISETP.NE.AND.EX P3, PT, R81, RZ, PT, P3 ;  /* 0x000000ff5100720c */ /* 0x000ff60003f65330 */
[----:B------:R-:W-:Y:S02]  /*54e0*/  @!UPT UIADD3 URZ, UPT, UPT, URZ, URZ, URZ ;  /* 0x000000fffffff290 */ /* 0x000fe4000fffe0ff */
[----:B------:R-:W1:Y:S01]  /*54f0*/  @P3 LDC.64 R2, c[0x0][0x8a8] ;  /* 0x00022a00ff023b82 */ /* 0x000e620000000a00 */
[----:B------:R-:W-:Y:S04]  /*5500*/  @P3 IMAD R0, R82, UR36, RZ ;  /* 0x0000002452003c24 */ /* 0x000fe8000f8e02ff */
[----:B-1----:R-:W-:Y:S05]  /*5510*/  @P3 IMAD.WIDE R2, R0, 0x4, R2 ;  /* 0x0000000400023825 */ /* 0x002fea00078e0202 */
[----:B-----5:R1:W5:Y:S02]  /*5520*/  @P3 LDG.E R47, desc[UR40][R2.64] ;  /* 0x00000028022f3981 */ /* 0x020364000c1e1900 */
[----:B-1----:R-:W3:Y:S02]  /*5530*/  @!P3 LDC R47, c[0x0][0x8a0] ;  /* 0x00022800ff2fbb82 */ /* 0x002ee40000000800 */
.L_x_84:
[----:B--2--5:R-:W-:Y:S01]  /*5540*/  @P0 FSETP.NEU.AND P4, PT, R48, RZ, PT ;  /* 0x000000ff3000020b */ /* 0x024fe20003f8d000 */
[----:B------:R-:W-:Y:S01]  /*5550*/  IMAD.U32 R0, RZ, RZ, UR4 ;  /* 0x00000004ff007e24 */ /* 0x000fe2000f8e00ff */
[----:B------:R-:W-:Y:S01]  /*5560*/  @P0 LOP3.LUT P3, RZ, R94, 0xff, RZ, 0xc0, !PT ;  /* 0x000000ff5eff0812 */ /* 0x000fe2000786c0ff */
[C---:B------:R-:W-:Y:S01]  /*5570*/  IMAD.SHL.U32 R115, R101.reuse, 0x2000, RZ ;  /* 0x0000200065737824 */ /* 0x040fe200078e00ff */
[----:B------:R-:W-:Y:S01]  /*5580*/  @P0 SEL R2, RZ, 0xffffffff, P4 ;  /* 0xffffffffff020807 */ /* 0x000fe20002000000 */
[----:B------:R-:W-:Y:S01]  /*5590*/  BSSY B1, `(.L_x_85) ;  /* 0x0000039000017945 */ /* 0x000fe20003800000 */
[----:B------:R-:W-:Y:S01]  /*55a0*/  LEA R3, R101, UR42, 0x3 ;  /* 0x0000002a65037c11 */ /* 0x000fe2000f8e18ff */
[----:B------:R-:W-:Y:S01]  /*55b0*/  IMAD.IADD R114, R107, 0x1, R115 ;  /* 0x000000016b727824 */ /* 0x000fe200078e0273 */
[----:B------:R-:W-:Y:S02]  /*55c0*/  @P1 SEL R2, R0, R2, !P3 ;  /* 0x0000000200021207 */ /* 0x000fe40005800000 */
[----:B------:R-:W-:Y:S02]  /*55d0*/  CS2R R78, SRZ ;  /* 0x00000000004e7805 */ /* 0x000fe4000001ff00 */
[----:B------:R-:W-:Y:S01]  /*55e0*/  LOP3.LUT R0, R104, 0x1, RZ, 0x3c, !PT ;  /* 0x0000000168007812 */ /* 0x000fe200078e3cff */
[--C-:B------:R-:W-:Y:S01]  /*55f0*/  IMAD.IADD R113, R106, 0x1, R114.reuse ;  /* 0x000000016a717824 */ /* 0x100fe200078e0272 */
[----:B------:R-:W-:Y:S02]  /*5600*/  @P0 LOP3.LUT R2, R2, 0x1, RZ, 0xc0, !PT ;  /* 0x0000000102020812 */ /* 0x000fe400078ec0ff */
[----:B------:R-:W-:Y:S02]  /*5610*/  CS2R R76, SRZ ;  /* 0x00000000004c7805 */ /* 0x000fe4000001ff00 */
[----:B------:R-:W-:Y:S02]  /*5620*/  LEA R16, R45, UR42, 0x3 ;  /* 0x0000002a2d107c11 */ /* 0x000fe4000f8e18ff */
[----:B------:R-:W-:Y:S02]  /*5630*/  CS2R R70, SRZ ;  /* 0x0000000000467805 */ /* 0x000fe4000001ff00 */
[----:B------:R-:W-:Y:S02]  /*5640*/  ISETP.NE.U32.OR P5, PT, R2, 0x1, !P0 ;  /* 0x000000010200780c */ /* 0x000fe400047a5470 */
[----:B------:R-:W-:Y:S02]  /*5650*/  CS2R R68, SRZ ;  /* 0x0000000000447805 */ /* 0x000fe4000001ff00 */
[----:B------:R-:W-:Y:S02]  /*5660*/  SHF.L.U32 R4, R103, 0x1f, RZ ;  /* 0x0000001f67047819 */ /* 0x000fe400000006ff */
[----:B------:R-:W-:Y:S02]  /*5670*/  CS2R R62, SRZ ;  /* 0x00000000003e7805 */ /* 0x000fe4000001ff00 */
[----:B------:R-:W-:Y:S02]  /*5680*/  PLOP3.LUT P4, PT, PT, PT, PT, 0x8, 0x80 ;  /* 0x000000000080781c */ /* 0x000fe40003f8e170 */
[----:B------:R-:W-:Y:S02]  /*5690*/  CS2R R60, SRZ ;  /* 0x00000000003c7805 */ /* 0x000fe4000001ff00 */
[----:B------:R-:W-:Y:S02]  /*56a0*/  P2R R117, PR, RZ, 0x20 ;  /* 0x00000020ff757803 */ /* 0x000fe40000000000 */
[----:B------:R-:W-:Y:S02]  /*56b0*/  CS2R R54, SRZ ;  /* 0x0000000000367805 */ /* 0x000fe4000001ff00 */
[----:B------:R-:W-:Y:S01]  /*56c0*/  CS2R R52, SRZ ;  /* 0x0000000000347805 */ /* 0x000fe2000001ff00 */
[----:B------:R-:W-:Y:S02]  /*56d0*/  IMAD.IADD R112, R105, 0x1, R114 ;  /* 0x0000000169707824 */ /* 0x000fe400078e0272 */
[----:B------:R-:W-:Y:S01]  /*56e0*/  IMAD R111, R108, -0x10, R113 ;  /* 0xfffffff06c6f7824 */ /* 0x000fe200078e0271 */
[----:B------:R-:W-:Y:S04]  /*56f0*/  @P5 SHF.L.U32 R2, R0, 0x1f, RZ ;  /* 0x0000001f00025819 */ /* 0x000fe800000006ff */
[----:B------:R1:W2:Y:S01]  /*5700*/  @P5 SYNCS.PHASECHK.TRANS64.TRYWAIT P0, [R3+URZ+0x50], R2 ;  /* 0x00005002030055a7 */ /* 0x0002a200080011ff */
[----:B------:R4:W3:Y:S01]  /*5710*/  SYNCS.PHASECHK.TRANS64.TRYWAIT P3, [R16+URZ+0xa0], R4 ;  /* 0x0000a004100075a7 */ /* 0x0008e200080611ff */
[----:B-1----:R-:W-:Y:S01]  /*5720*/  IMAD R2, R45, 0x20, R46 ;  /* 0x000000202d027824 */ /* 0x002fe200078e022e */
[----:B--2---:R-:W-:Y:S01]  /*5730*/  @P5 PLOP3.LUT P4, PT, P0, PT, PT, 0x8, 0x80 ;  /* 0x000000000080581c */ /* 0x004fe2000078e170 */
[----:B------:R-:W-:Y:S01]  /*5740*/  @!UPT UIADD3 URZ, UPT, UPT, URZ, URZ, URZ ;  /* 0x000000fffffff290 */ /* 0x000fe2000fffe0ff */
[----:B---34-:R-:W-:Y:S11]  /*5750*/  @!P5 BRA `(.L_x_86) ;  /* 0x000000000070d947 */ /* 0x018ff60003800000 */
[----:B------:R-:W-:Y:S01]  /*5760*/  ISETP.NE.U32.AND P0, PT, RZ, UR38, PT ;  /* 0x00000026ff007c0c */ /* 0x000fe2000bf05070 */
[----:B------:R-:W-:Y:S01]  /*5770*/  BSSY B0, `(.L_x_87) ;  /* 0x0000016000007945 */ /* 0x000fe20003800000 */
[----:B------:R-:W-:Y:S02]  /*5780*/  FSETP.NEU.AND P1, PT, R48, RZ, PT ;  /* 0x000000ff3000720b */ /* 0x000fe40003f2d000 */
[----:B------:R-:W-:Y:S02]  /*5790*/  CS2R R54, SRZ ;  /* 0x0000000000367805 */ /* 0x000fe4000001ff00 */
[----:B------:R-:W-:Y:S02]  /*57a0*/  ISETP.NE.AND.EX P0, PT, RZ, UR39, PT, P0 ;  /* 0x00000027ff007c0c */ /* 0x000fe4000bf05300 */
[----:B------:R-:W-:Y:S02]  /*57b0*/  CS2R R52, SRZ ;  /* 0x0000000000347805 */ /* 0x000fe4000001ff00 */
[----:B------:R-:W-:Y:S02]  /*57c0*/  SEL R5, RZ, 0xffffffff, P1 ;  /* 0xffffffffff057807 */ /* 0x000fe40000800000 */
[----:B------:R-:W-:Y:S02]  /*57d0*/  CS2R R62, SRZ ;  /* 0x00000000003e7805 */ /* 0x000fe4000001ff00 */
[----:B------:R-:W-:Y:S02]  /*57e0*/  LOP3.LUT P1, RZ, R94, 0xff, RZ, 0xc0, !PT ;  /* 0x000000ff5eff7812 */ /* 0x000fe4000782c0ff */
[----:B------:R-:W-:Y:S02]  /*57f0*/  CS2R R60, SRZ ;  /* 0x00000000003c7805 */ /* 0x000fe4000001ff00 */
[----:B------:R-:W-:Y:S02]  /*5800*/  SEL R6, RZ, 0xffffffff, P0 ;  /* 0xffffffffff067807 */ /* 0x000fe40000000000 */
[----:B------:R-:W-:Y:S02]  /*5810*/  CS2R R70, SRZ ;  /* 0x0000000000467805 */ /* 0x000fe4000001ff00 */
[----:B------:R-:W-:Y:S01]  /*5820*/  CS2R R68, SRZ ;  /* 0x0000000000447805 */ /* 0x000fe2000001ff00 */
[----:B------:R-:W-:Y:S01]  /*5830*/  IMAD.MOV.U32 R79, RZ, RZ, RZ ;  /* 0x000000ffff4f7224 */ /* 0x000fe200078e00ff */
[----:B------:R-:W-:Y:S02]  /*5840*/  @P2 SEL R5, R6, R5, !P1 ;  /* 0x0000000506052207 */ /* 0x000fe40004800000 */
[----:B------:R-:W-:Y:S02]  /*5850*/  CS2R R76, SRZ ;  /* 0x00000000004c7805 */ /* 0x000fe4000001ff00 */
[----:B------:R-:W-:Y:S04]  /*5860*/  LOP3.LUT R5, R5, 0x1, RZ, 0xc0, !PT ;  /* 0x0000000105057812 */ /* 0x000fe800078ec0ff */
[----:B------:R-:W-:Y:S01]  /*5870*/  ISETP.NE.U32.AND P0, PT, R5, 0x1, PT ;  /* 0x000000010500780c */ /* 0x000fe20003f05070 */
[----:B------:R-:W-:Y:S01]  /*5880*/  @!UPT UIADD3 URZ, UPT, UPT, URZ, URZ, URZ ;  /* 0x000000fffffff290 */ /* 0x000fe2000fffe0ff */
[----:B------:R-:W-:Y:S11]  /*5890*/  @!P4 BRA `(.L_x_88) ;  /* 0x00000000000cc947 */ /* 0x000ff60003800000 */
[----:B------:R-:W-:Y:S04]  /*58a0*/  SHF.L.U32 R0, R0, 0x1f, RZ ;  /* 0x0000001f00007819 */ /* 0x000fe800000006ff */
[----:B------:R-:W1:Y:S02]  /*58b0*/  SYNCS.PHASECHK.TRANS64.TRYWAIT P1, [R3+URZ+0x50], R0 ;  /* 0x00005000030075a7 */ /* 0x000e6400080211ff */
[----:B-1----:R-:W-:Y:S05]  /*58c0*/  @!P1 BRA `(.L_x_89) ;  /* 0x0000001400cc9947 */ /* 0x002fea0003800000 */
.L_x_88:
[----:B------:R-:W-:Y:S05]  /*58d0*/  BSYNC B0 ;  /* 0x0000000000007941 */ /* 0x000fea0003800000 */
.L_x_87:
[----:B------:R2:W3:Y:S04]  /*58e0*/  @P0 LDS.128 R52, [R114] ;  /* 0x0000000072340984 */ /* 0x0004e80000000c00 */
[----:B------:R2:W4:Y:S04]  /*58f0*/  @P0 LDS.128 R60, [R113+0x10] ;  /* 0x00001000713c0984 */ /* 0x0005280000000c00 */
[----:B------:R2:W1:Y:S04]  /*5900*/  @P0 LDS.128 R68, [R112+0x20] ;  /* 0x0000200070440984 */ /* 0x0004680000000c00 */
[----:B------:R2:W1:Y:S02]  /*5910*/  @P0 LDS.128 R76, [R111+0x30] ;  /* 0x000030006f4c0984 */ /* 0x0004640000000c00 */
.L_x_86:
[----:B------:R-:W-:Y:S05]  /*5920*/  BSYNC B1 ;  /* 0x0000000000017941 */ /* 0x000fea0003800000 */
.L_x_85:
[----:B-1----:R-:W-:Y:S04]  /*5930*/  SHF.R.U32.HI R0, RZ, 0x15, R2 ;  /* 0x00000015ff007819 */ /* 0x002fe80000011602 */
[----:B------:R-:W-:Y:S01]  /*5940*/  LOP3.LUT P0, RZ, R0, 0x3, R95, 0x48, !PT ;  /* 0x0000000300ff7812 */ /* 0x000fe2000780485f */
[----:B------:R-:W-:Y:S01]  /*5950*/  @!UPT UIADD3 URZ, UPT, UPT, URZ, URZ, URZ ;  /* 0x000000fffffff290 */ /* 0x000fe2000fffe0ff */
[----:B------:R-:W-:Y:S11]  /*5960*/  @P3 BRA `(.L_x_90) ;  /* 0x0000000000083947 */ /* 0x000ff60003800000 */
[----:B------:R-:W1:Y:S02]  /*5970*/  SYNCS.PHASECHK.TRANS64.TRYWAIT P1, [R16+URZ+0xa0], R4 ;  /* 0x0000a004100075a7 */ /* 0x000e6400080211ff */
[----:B-1----:R-:W-:Y:S05]  /*5980*/  @!P1 BRA `(.L_x_91) ;  /* 0x0000001400b09947 */ /* 0x002fea0003800000 */
.L_x_90:
[----:B------:R-:W-:Y:S05]  /*5990*/  @!P0 BRA `(.L_x_92) ;  /* 0x0000000000408947 */ /* 0x000fea0003800000 */
[----:B------:R-:W1:Y:S01]  /*59a0*/  LDCU.64 UR8, c[0x4][0x70] ;  /* 0x01000e00ff0877ac */ /* 0x000e620008000a00 */
[----:B------:R-:W-:Y:S01]  /*59b0*/  MOV R15, 0x0 ;  /* 0x00000000000f7802 */ /* 0x000fe20000000f00 */
[----:B------:R-:W-:Y:S02]  /*59c0*/  HFMA2 R12, -RZ, RZ, 0, 5.9604644775390625e-08 ;  /* 0x00000001ff0c7431 */ /* 0x000fe400000001ff */
[----:B------:R-:W-:Y:S02]  /*59d0*/  IMAD.MOV.U32 R8, RZ, RZ, 0x192 ;  /* 0x00000192ff087424 */ /* 0x000fe400078e00ff */
[----:B------:R-:W-:Y:S01]  /*59e0*/  IMAD.MOV.U32 R13, RZ, RZ, RZ ;  /* 0x000000ffff0d7224 */ /* 0x000fe200078e00ff */
[----:B------:R-:W5:Y:S01]  /*59f0*/  LDCU.64 UR6, c[0x4][0x78] ;  /* 0x01000f00ff0677ac */ /* 0x000f620008000a00 */
[----:B------:R-:W2:Y:S01]  /*5a00*/  LDC.64 R14, c[0x4][R15] ;  /* 0x010000000f0e7b82 */ /* 0x000ea20000000a00 */
[----:B------:R-:W3:Y:S01]  /*5a10*/  LDCU.64 UR4, c[0x4][0x10] ;  /* 0x01000200ff0477ac */ /* 0x000ee20008000a00 */
[----:B-1----:R-:W-:Y:S01]  /*5a20*/  MOV R5, UR9 ;  /* 0x0000000900057c02 */ /* 0x002fe20008000f00 */
[----:B------:R-:W-:Y:S01]  /*5a30*/  IMAD.U32 R4, RZ, RZ, UR8 ;  /* 0x00000008ff047e24 */ /* 0x000fe2000f8e00ff */
[----:B-----5:R-:W-:Y:S01]  /*5a40*/  MOV R7, UR7 ;  /* 0x0000000700077c02 */ /* 0x020fe20008000f00 */
[----:B------:R-:W-:Y:S01]  /*5a50*/  IMAD.U32 R6, RZ, RZ, UR6 ;  /* 0x00000006ff067e24 */ /* 0x000fe2000f8e00ff */
[----:B---3--:R-:W-:Y:S01]  /*5a60*/  MOV R11, UR5 ;  /* 0x00000005000b7c02 */ /* 0x008fe20008000f00 */
[----:B------:R-:W-:Y:S02]  /*5a70*/  IMAD.U32 R10, RZ, RZ, UR4 ;  /* 0x00000004ff0a7e24 */ /* 0x000fe4000f8e00ff */
[----:B------:R-:W-:Y:S07]  /*5a80*/  LEPC R20, `(.L_x_92) ;  /* 0x000000001014794e */ /* 0x000fee0000000000 */
[----:B--2-4-:R-:W-:Y:S05]  /*5a90*/  CALL.ABS.NOINC R14 ;  /* 0x000000000e007343 */ /* 0x014fea0003c00000 */
.L_x_92:
[----:B------:R-:W-:Y:S01]  /*5aa0*/  ISETP.NE.AND P0, PT, R109, RZ, PT ;  /* 0x000000ff6d00720c */ /* 0x000fe20003f05270 */
[----:B------:R-:W-:Y:S05]  /*5ab0*/  WARPSYNC.ALL ;  /* 0x0000000000007948 */ /* 0x000fea0003800000 */
[----:B------:R-:W-:Y:S01]  /*5ac0*/  R2UR UR4, R2 ;  /* 0x00000000020472ca */ /* 0x000fe200000e0000 */
[--C-:B---3--:R-:W-:Y:S01]  /*5ad0*/  HADD2.F32 R0, -RZ, R52.reuse.H0_H0 ;  /* 0x20000034ff007230 */ /* 0x108fe20000004100 */
[----:B------:R-:W-:Y:S01]  /*5ae0*/  R2UR UR5, R16 ;  /* 0x00000000100572ca */ /* 0x000fe200000e0000 */
[----:B------:R-:W-:Y:S01]  /*5af0*/  HADD2.F32 R2, -RZ, R52.H1_H1 ;  /* 0x30000034ff027230 */ /* 0x000fe20000004100 */
[----:B------:R-:W-:Y:S01]  /*5b00*/  BSSY.RECONVERGENT B0, `(.L_x_93) ;  /* 0x000008b000007945 */ /* 0x000fe20003800200 */
[--C-:B------:R-:W-:Y:S02]  /*5b10*/  HADD2.F32 R3, -RZ, R53.reuse.H0_H0 ;  /* 0x20000035ff037230 */ /* 0x100fe40000004100 */
[----:B------:R-:W-:Y:S02]  /*5b20*/  HADD2.F32 R49, -RZ, R53.H1_H1 ;  /* 0x30000035ff317230 */ /* 0x000fe40000004100 */
[--C-:B------:R-:W-:Y:S02]  /*5b30*/  HADD2.F32 R50, -RZ, R54.reuse.H0_H0 ;  /* 0x20000036ff327230 */ /* 0x100fe40000004100 */
[----:B------:R-:W-:Y:S02]  /*5b40*/  HADD2.F32 R51, -RZ, R54.H1_H1 ;  /* 0x30000036ff337230 */ /* 0x000fe40000004100 */
[----:B------:R-:W1:Y:S01]  /*5b50*/  LDTM.x32 R4, tmem[UR4] ;  /* 0x00000004000479ee */ /* 0x000e6200082c0000 */
[----:B------:R-:W-:Y:S01]  /*5b60*/  NOP ;  /* 0x0000000000007918 */ /* 0x000fe20000000000 */
[----:B------:R-:W-:Y:S01]  /*5b70*/  UIADD3 UR5, UPT, UPT, UR5, 0xc0, URZ ;  /* 0x000000c005057890 */ /* 0x000fe2000fffe0ff */
[--C-:B------:R-:W-:Y:S02]  /*5b80*/  HADD2.F32 R52, -RZ, R55.reuse.H0_H0 ;  /* 0x20000037ff347230 */ /* 0x100fe40000004100 */
[----:B------:R-:W-:Y:S01]  /*5b90*/  HADD2.F32 R53, -RZ, R55.H1_H1 ;  /* 0x30000037ff357230 */ /* 0x000fe20000004100 */
[----:B------:R-:W-:Y:S01]  /*5ba0*/  UPRMT UR5, UR37, 0x654, UR5 ;  /* 0x0000065425057896 */ /* 0x000fe20008000005 */
[--C-:B----4-:R-:W-:Y:S02]  /*5bb0*/  HADD2.F32 R54, -RZ, R60.reuse.H0_H0 ;  /* 0x2000003cff367230 */ /* 0x110fe40000004100 */
[----:B------:R-:W-:Y:S02]  /*5bc0*/  HADD2.F32 R55, -RZ, R60.H1_H1 ;  /* 0x3000003cff377230 */ /* 0x000fe40000004100 */
[--C-:B------:R-:W-:Y:S02]  /*5bd0*/  HADD2.F32 R56, -RZ, R61.reuse.H0_H0 ;  /* 0x2000003dff387230 */ /* 0x100fe40000004100 */
[----:B------:R-:W-:Y:S02]  /*5be0*/  HADD2.F32 R57, -RZ, R61.H1_H1 ;  /* 0x3000003dff397230 */ /* 0x000fe40000004100 */
[----:B-1----:R-:W-:Y:S01]  /*5bf0*/  SYNCS.ARRIVE.TRANS64.RED.A1T0 RZ, [UR5], RZ ;  /* 0x000000ffffff79a7 */ /* 0x002fe20008100405 */
[--C-:B------:R-:W-:Y:S02]  /*5c00*/  HADD2.F32 R58, -RZ, R62.reuse.H0_H0 ;  /* 0x2000003eff3a7230 */ /* 0x100fe40000004100 */
[----:B------:R-:W-:Y:S02]  /*5c10*/  HADD2.F32 R59, -RZ, R62.H1_H1 ;  /* 0x3000003eff3b7230 */ /* 0x000fe40000004100 */
[--C-:B------:R-:W-:Y:S02]  /*5c20*/  HADD2.F32 R60, -RZ, R63.reuse.H0_H0 ;  /* 0x2000003fff3c7230 */ /* 0x100fe40000004100 */
[----:B------:R-:W-:Y:S02]  /*5c30*/  HADD2.F32 R61, -RZ, R63.H1_H1 ;  /* 0x3000003fff3d7230 */ /* 0x000fe40000004100 */
[C---:B------:R-:W-:Y:S01]  /*5c40*/  FMUL R4, R47.reuse, R4 ;  /* 0x000000042f047220 */ /* 0x040fe20000400000 */
[C---:B------:R-:W-:Y:S01]  /*5c50*/  FMUL R5, R47.reuse, R5 ;  /* 0x000000052f057220 */ /* 0x040fe20000400000 */
[C---:B------:R-:W-:Y:S01]  /*5c60*/  FMUL R6, R47.reuse, R6 ;  /* 0x000000062f067220 */ /* 0x040fe20000400000 */
[C---:B------:R-:W-:Y:S01]  /*5c70*/  FMUL R7, R47.reuse, R7 ;  /* 0x000000072f077220 */ /* 0x040fe20000400000 */
[C---:B------:R-:W-:Y:S01]  /*5c80*/  FFMA R4, R48.reuse, R0, R4 ;  /* 0x0000000030047223 */ /* 0x040fe20000000004 */
[C---:B------:R-:W-:Y:S01]  /*5c90*/  FFMA R5, R48.reuse, R2, R5 ;  /* 0x0000000230057223 */ /* 0x040fe20000000005 */
[C---:B------:R-:W-:Y:S01]  /*5ca0*/  FFMA R6, R48.reuse, R3, R6 ;  /* 0x0000000330067223 */ /* 0x040fe20000000006 */
[C---:B------:R-:W-:Y:S01]  /*5cb0*/  FFMA R7, R48.reuse, R49, R7 ;  /* 0x0000003130077223 */ /* 0x040fe20000000007 */
[C---:B------:R-:W-:Y:S01]  /*5cc0*/  FMUL R8, R47.reuse, R8 ;  /* 0x000000082f087220 */ /* 0x040fe20000400000 */
[----:B------:R-:W-:Y:S01]  /*5cd0*/  FMUL R9, R47, R9 ;  /* 0x000000092f097220 */ /* 0x000fe20000400000 */
[----:B------:R-:W-:Y:S01]  /*5ce0*/  F2FP.F16.F32.PACK_AB R4, R5, R4 ;  /* 0x000000040504723e */ /* 0x000fe200000000ff */
[----:B------:R-:W-:Y:S01]  /*5cf0*/  FMUL R0, R47, R10 ;  /* 0x0000000a2f007220 */ /* 0x000fe20000400000 */
[----:B------:R-:W-:Y:S01]  /*5d00*/  F2FP.F16.F32.PACK_AB R5, R7, R6 ;  /* 0x000000060705723e */ /* 0x000fe200000000ff */
[C---:B------:R-:W-:Y:S01]  /*5d10*/  FFMA R8, R48.reuse, R50, R8 ;  /* 0x0000003230087223 */ /* 0x040fe20000000008 */
[C---:B------:R-:W-:Y:S01]  /*5d20*/  FFMA R9, R48.reuse, R51, R9 ;  /* 0x0000003330097223 */ /* 0x040fe20000000009 */
[C---:B------:R-:W-:Y:S01]  /*5d30*/  FFMA R0, R48.reuse, R52, R0 ;  /* 0x0000003430007223 */ /* 0x040fe20000000000 */
[C---:B------:R-:W-:Y:S01]  /*5d40*/  FMUL R2, R47.reuse, R11 ;  /* 0x0000000b2f027220 */ /* 0x040fe20000400000 */
[C---:B------:R-:W-:Y:S01]  /*5d50*/  FMUL R3, R47.reuse, R12 ;  /* 0x0000000c2f037220 */ /* 0x040fe20000400000 */
[----:B------:R-:W-:Y:S01]  /*5d60*/  FMUL R10, R47, R13 ;  /* 0x0000000d2f0a7220 */ /* 0x000fe20000400000 */
[----:B------:R-:W-:Y:S01]  /*5d70*/  F2FP.F16.F32.PACK_AB R6, R9, R8 ;  /* 0x000000080906723e */ /* 0x000fe200000000ff */
[C---:B------:R-:W-:Y:S01]  /*5d80*/  FFMA R2, R48.reuse, R53, R2 ;  /* 0x0000003530027223 */ /* 0x040fe20000000002 */
[C---:B------:R-:W-:Y:S01]  /*5d90*/  FFMA R3, R48.reuse, R54, R3 ;  /* 0x0000003630037223 */ /* 0x040fe20000000003 */
[C---:B------:R-:W-:Y:S01]  /*5da0*/  FFMA R10, R48.reuse, R55, R10 ;  /* 0x00000037300a7223 */ /* 0x040fe2000000000a */
[C---:B------:R-:W-:Y:S01]  /*5db0*/  FMUL R11, R47.reuse, R14 ;  /* 0x0000000e2f0b7220 */ /* 0x040fe20000400000 */
[C---:B------:R-:W-:Y:S01]  /*5dc0*/  FMUL R15, R47.reuse, R15 ;  /* 0x0000000f2f0f7220 */ /* 0x040fe20000400000 */
[C---:B------:R-:W-:Y:S01]  /*5dd0*/  FMUL R12, R47.reuse, R16 ;  /* 0x000000102f0c7220 */ /* 0x040fe20000400000 */
[C---:B------:R-:W-:Y:S01]  /*5de0*/  FMUL R13, R47.reuse, R17 ;  /* 0x000000112f0d7220 */ /* 0x040fe20000400000 */
[C---:B------:R-:W-:Y:S01]  /*5df0*/  FFMA R11, R48.reuse, R56, R11 ;  /* 0x00000038300b7223 */ /* 0x040fe2000000000b */
[C---:B------:R-:W-:Y:S01]  /*5e00*/  FMUL R14, R47.reuse, R18 ;  /* 0x000000122f0e7220 */ /* 0x040fe20000400000 */
[----:B------:R-:W-:Y:S01]  /*5e10*/  FFMA R15, R48, R57, R15 ;  /* 0x00000039300f7223 */ /* 0x000fe2000000000f */
[--C-:B------:R-:W-:Y:S02]  /*5e20*/  HADD2.F32 R62, -RZ, R68.reuse.H0_H0 ;  /* 0x20000044ff3e7230 */ /* 0x100fe40000004100 */
[C---:B------:R-:W-:Y:S01]  /*5e30*/  FMUL R19, R47.reuse, R19 ;  /* 0x000000132f137220 */ /* 0x040fe20000400000 */
[----:B------:R-:W-:Y:S01]  /*5e40*/  F2FP.F16.F32.PACK_AB R7, R2, R0 ;  /* 0x000000000207723e */ /* 0x000fe200000000ff */
[C---:B------:R-:W-:Y:S01]  /*5e50*/  FFMA R12, R48.reuse, R58, R12 ;  /* 0x0000003a300c7223 */ /* 0x040fe2000000000c */
[----:B------:R-:W-:Y:S02]  /*5e60*/  HADD2.F32 R63, -RZ, R68.H1_H1 ;  /* 0x30000044ff3f7230 */ /* 0x000fe40000004100 */
[C---:B------:R-:W-:Y:S01]  /*5e70*/  FMUL R16, R47.reuse, R20 ;  /* 0x000000142f107220 */ /* 0x040fe20000400000 */
[C---:B------:R-:W-:Y:S01]  /*5e80*/  FFMA R13, R48.reuse, R59, R13 ;  /* 0x0000003b300d7223 */ /* 0x040fe2000000000d */
[----:B------:R1:W-:Y:S01]  /*5e90*/  STS.128 [R114], R4 ;  /* 0x0000000472007388 */ /* 0x0003e20000000c00 */
[--C-:B------:R-:W-:Y:S02]  /*5ea0*/  HADD2.F32 R64, -RZ, R69.reuse.H0_H0 ;  /* 0x20000045ff407230 */ /* 0x100fe40000004100 */
[C---:B------:R-:W-:Y:S01]  /*5eb0*/  FMUL R17, R47.reuse, R21 ;  /* 0x000000152f117220 */ /* 0x040fe20000400000 */
[C---:B------:R-:W-:Y:S01]  /*5ec0*/  FFMA R14, R48.reuse, R60, R14 ;  /* 0x0000003c300e7223 */ /* 0x040fe2000000000e */
[----:B------:R-:W-:Y:S02]  /*5ed0*/  HADD2.F32 R65, -RZ, R69.H1_H1 ;  /* 0x30000045ff417230 */ /* 0x000fe40000004100 */
[C---:B------:R-:W-:Y:S01]  /*5ee0*/  FMUL R18, R47.reuse, R22 ;  /* 0x000000162f127220 */ /* 0x040fe20000400000 */
[C---:B------:R-:W-:Y:S01]  /*5ef0*/  FFMA R19, R48.reuse, R61, R19 ;  /* 0x0000003d30137223 */ /* 0x040fe20000000013 */
        /* <DEDUP_REMOVED lines=8> */
[----:B------:R-:W-:Y:S01]  /*5f80*/  FFMA R18, R48, R64, R18 ;  /* 0x0000004030127223 */ /* 0x000fe20000000012 */
[----:B------:R-:W-:Y:S02]  /*5f90*/  HADD2.F32 R69, -RZ, R71.H1_H1 ;  /* 0x30000047ff457230 */ /* 0x000fe40000004100 */
[----:B------:R-:W-:Y:S01]  /*5fa0*/  FMUL R22, R47, R26 ;  /* 0x0000001a2f167220 */ /* 0x000fe20000400000 */
[----:B------:R-:W-:Y:S01]  /*5fb0*/  F2FP.F16.F32.PACK_AB R8, R10, R3 ;  /* 0x000000030a08723e */ /* 0x000fe200000000ff */
[C---:B------:R-:W-:Y:S01]  /*5fc0*/  FFMA R23, R48.reuse, R65, R23 ;  /* 0x0000004130177223 */ /* 0x040fe20000000017 */
[----:B------:R-:W-:Y:S01]  /*5fd0*/  F2FP.F16.F32.PACK_AB R9, R15, R11 ;  /* 0x0000000b0f09723e */ /* 0x000fe200000000ff */
[--C-:B------:R-:W-:Y:S02]  /*5fe0*/  HADD2.F32 R70, -RZ, R76.reuse.H0_H0 ;  /* 0x2000004cff467230 */ /* 0x100fe40000004100 */
[----:B------:R-:W-:Y:S01]  /*5ff0*/  FMUL R27, R47, R27 ;  /* 0x0000001b2f1b7220 */ /* 0x000fe20000400000 */
[----:B------:R-:W-:Y:S01]  /*6000*/  F2FP.F16.F32.PACK_AB R10, R13, R12 ;  /* 0x0000000c0d0a723e */ /* 0x000fe200000000ff */
[C---:B------:R-:W-:Y:S01]  /*6010*/  FFMA R20, R48.reuse, R66, R20 ;  /* 0x0000004230147223 */ /* 0x040fe20000000014 */
[----:B------:R-:W-:Y:S01]  /*6020*/  F2FP.F16.F32.PACK_AB R11, R19, R14 ;  /* 0x0000000e130b723e */ /* 0x000fe200000000ff */
[----:B------:R-:W-:Y:S02]  /*6030*/  HADD2.F32 R71, -RZ, R76.H1_H1 ;  /* 0x3000004cff477230 */ /* 0x000fe40000004100 */
[C---:B------:R-:W-:Y:S01]  /*6040*/  FMUL R24, R47.reuse, R28 ;  /* 0x0000001c2f187220 */ /* 0x040fe20000400000 */
[C---:B------:R-:W-:Y:S01]  /*6050*/  FFMA R21, R48.reuse, R67, R21 ;  /* 0x0000004330157223 */ /* 0x040fe20000000015 */
[--C-:B------:R-:W-:Y:S01]  /*6060*/  HADD2.F32 R72, -RZ, R77.reuse.H0_H0 ;  /* 0x2000004dff487230 */ /* 0x100fe20000004100 */
[----:B------:R1:W-:Y:S01]  /*6070*/  STS.128 [R113+0x10], R8 ;  /* 0x0000100871007388 */ /* 0x0003e20000000c00 */
        /* <DEDUP_REMOVED lines=12> */
[----:B------:R-:W-:Y:S01]  /*6140*/  FMUL R29, R47, R33 ;  /* 0x000000212f1d7220 */ /* 0x000fe20000400000 */
[----:B------:R-:W-:Y:S01]  /*6150*/  F2FP.F16.F32.PACK_AB R16, R17, R16 ;  /* 0x000000101110723e */ /* 0x000fe200000000ff */
[C---:B------:R-:W-:Y:S01]  /*6160*/  FFMA R26, R48.reuse, R72, R26 ;  /* 0x00000048301a7223 */ /* 0x040fe2000000001a */
[----:B------:R-:W-:Y:S02]  /*6170*/  HADD2.F32 R77, -RZ, R79.H1_H1 ;  /* 0x3000004fff4d7230 */ /* 0x000fe40000004100 */
[----:B------:R-:W-:Y:S01]  /*6180*/  FMUL R30, R47, R34 ;  /* 0x000000222f1e7220 */ /* 0x000fe20000400000 */
[----:B------:R-:W-:Y:S01]  /*6190*/  F2FP.F16.F32.PACK_AB R17, R23, R18 ;  /* 0x000000121711723e */ /* 0x000fe200000000ff */
[C---:B------:R-:W-:Y:S01]  /*61a0*/  FFMA R31, R48.reuse, R73, R31 ;  /* 0x00000049301f7223 */ /* 0x040fe2000000001f */
[----:B------:R-:W-:Y:S01]  /*61b0*/  FMUL R35, R47, R35 ;  /* 0x000000232f237220 */ /* 0x000fe20000400000 */
[----:B------:R-:W-:Y:S01]  /*61c0*/  F2FP.F16.F32.PACK_AB R18, R21, R20 ;  /* 0x000000141512723e */ /* 0x000fe200000000ff */
[C---:B------:R-:W-:Y:S01]  /*61d0*/  FFMA R28, R48.reuse, R74, R28 ;  /* 0x0000004a301c7223 */ /* 0x040fe2000000001c */
[----:B------:R-:W-:Y:S01]  /*61e0*/  F2FP.F16.F32.PACK_AB R19, R27, R22 ;  /* 0x000000161b13723e */ /* 0x000fe200000000ff */
[C---:B------:R-:W-:Y:S01]  /*61f0*/  FFMA R29, R48.reuse, R75, R29 ;  /* 0x0000004b301d7223 */ /* 0x040fe2000000001d */
[C---:B------:R-:W-:Y:S01]  /*6200*/  FFMA R30, R48.reuse, R76, R30 ;  /* 0x0000004c301e7223 */ /* 0x040fe2000000001e */
[----:B------:R-:W-:Y:S01]  /*6210*/  FFMA R35, R48, R77, R35 ;  /* 0x0000004d30237223 */ /* 0x000fe20000000023 */
[----:B------:R-:W-:Y:S01]  /*6220*/  F2FP.F16.F32.PACK_AB R24, R25, R24 ;  /* 0x000000181918723e */ /* 0x000fe200000000ff */
[----:B------:R1:W-:Y:S01]  /*6230*/  STS.128 [R112+0x20], R16 ;  /* 0x0000201070007388 */ /* 0x0003e20000000c00 */
[----:B------:R-:W-:Y:S02]  /*6240*/  F2FP.F16.F32.PACK_AB R25, R31, R26 ;  /* 0x0000001a1f19723e */ /* 0x000fe400000000ff */
[----:B------:R-:W-:Y:S02]  /*6250*/  F2FP.F16.F32.PACK_AB R26, R29, R28 ;  /* 0x0000001c1d1a723e */ /* 0x000fe400000000ff */
[----:B------:R-:W-:Y:S05]  /*6260*/  F2FP.F16.F32.PACK_AB R27, R35, R30 ;  /* 0x0000001e231b723e */ /* 0x000fea00000000ff */
[----:B------:R1:W-:Y:S01]  /*6270*/  STS.128 [R111+0x30], R24 ;  /* 0x000030186f007388 */ /* 0x0003e20000000c00 */
[----:B------:R-:W-:Y:S01]  /*6280*/  @!PT LDS RZ, [RZ] ;  /* 0x00000000fffff984 */ /* 0x000fe20000000800 */
[----:B------:R-:W-:Y:S01]  /*6290*/  @!PT LDS RZ, [RZ] ;  /* 0x00000000fffff984 */ /* 0x000fe20000000800 */
[----:B------:R-:W-:Y:S01]  /*62a0*/  @!PT LDS RZ, [RZ] ;  /* 0x00000000fffff984 */ /* 0x000fe20000000800 */
[----:B------:R-:W-:Y:S01]  /*62b0*/  @!PT LDS RZ, [RZ] ;  /* 0x00000000fffff984 */ /* 0x000fe20000000800 */
[----:B------:R3:W-:Y:S07]  /*62c0*/  MEMBAR.ALL.CTA ;  /* 0x0000000000007992 */ /* 0x0007ee0000008000 */
[----:B---3--:R-:W3:Y:S02]  /*62d0*/  FENCE.VIEW.ASYNC.S ;  /* 0x00000000000073c6 */ /* 0x008ee40000000000 */
[----:B---3--:R-:W-:Y:S06]  /*62e0*/  BAR.SYNC.DEFER_BLOCKING 0x1, 0x80 ;  /* 0x0042000000007b1d */ /* 0x008fec0000010000 */
[----:B------:R-:W-:Y:S05]  /*62f0*/  @P0 BRA `(.L_x_94) ;  /* 0x00000000002c0947 */ /* 0x000fea0003800000 */
[----:B------:R-:W-:Y:S01]  /*6300*/  R2UR UR12, R92 ;  /* 0x000000005c0c72ca */ /* 0x000fe200000e0000 */
[----:B------:R-:W-:Y:S01]  /*6310*/  UIADD3 UR10, UP0, UPT, UR46, 0x680, URZ ;  /* 0x000006802e0a7890 */ /* 0x000fe2000ff1e0ff */
[----:B------:R-:W-:Y:S01]  /*6320*/  R2UR UR9, R93 ;  /* 0x000000005d0972ca */ /* 0x000fe200000e0000 */
[----:B------:R-:W-:Y:S01]  /*6330*/  UMOV UR7, UR36 ;  /* 0x0000002400077c82 */ /* 0x000fe20008000000 */
[----:B------:R-:W-:Y:S01]  /*6340*/  R2UR UR8, R115 ;  /* 0x00000000730872ca */ /* 0x000fe200000e0000 */
[----:B------:R-:W-:Y:S08]  /*6350*/  UIADD3.X UR11, UPT, UPT, URZ, UR47, URZ, UP0, !UPT ;  /* 0x0000002fff0b7290 */ /* 0x000ff000087fe4ff */
[----:B------:R-:W-:Y:S02]  /*6360*/  USHF.L.U32 UR5, UR12, 0x5, URZ ;  /* 0x000000050c057899 */ /* 0x000fe400080006ff */
[----:B------:R-:W-:Y:S02]  /*6370*/  USHF.L.U32 UR6, UR9, 0x7, URZ ;  /* 0x0000000709067899 */ /* 0x000fe400080006ff */
[----:B------:R-:W-:Y:S09]  /*6380*/  UIADD3 UR4, UPT, UPT, UR42, 0x200, UR8 ;  /* 0x000002002a047890 */ /* 0x000ff2000fffe008 */
[----:B------:R3:W-:Y:S02]  /*6390*/  UTMASTG.3D [UR4], [UR10] ;  /* 0x000000040a0073b5 */ /* 0x0007e40008010000 */
[----:B---3--:R0:W-:Y:S02]  /*63a0*/  UTMACMDFLUSH ;  /* 0x00000000000079b7 */ /* 0x0081e40000000000 */
.L_x_94:
[----:B------:R-:W-:Y:S05]  /*63b0*/  BSYNC.RECONVERGENT B0 ;  /* 0x0000000000007941 */ /* 0x000fea0003800200 */
.L_x_93:
[----:B------:R-:W-:Y:S04]  /*63c0*/  BSSY.RECONVERGENT B0, `(.L_x_95) ;  /* 0x0000003000007945 */ /* 0x000fe80003800200 */
[----:B------:R-:W-:Y:S05]  /*63d0*/  @P0 BRA `(.L_x_96) ;  /* 0x0000000000040947 */ /* 0x000fea0003800000 */
[----:B------:R-:W-:Y:S04]  /*63e0*/  DEPBAR.LE SB0, 0x0 ;  /* 0x000080000000791a */ /* 0x000fe80000000000 */
.L_x_96:
[----:B------:R-:W-:Y:S05]  /*63f0*/  BSYNC.RECONVERGENT B0 ;  /* 0x0000000000007941 */ /* 0x000fea0003800200 */
.L_x_95:
[----:B------:R-:W-:Y:S01]  /*6400*/  BAR.SYNC.DEFER_BLOCKING 0x1, 0x80 ;  /* 0x0042000000007b1d */ /* 0x000fe20000010000 */
[----:B------:R-:W-:Y:S01]  /*6410*/  UIADD3 UR43, UPT, UPT, UR43, 0x1, URZ ;  /* 0x000000012b2b7890 */ /* 0x000fe2000fffe0ff */
[----:B------:R-:W-:Y:S02]  /*6420*/  IADD3 R45, PT, PT, R45, 0x1, RZ ;  /* 0x000000012d2d7810 */ /* 0x000fe40007ffe0ff */
[----:B------:R-:W-:Y:S01]  /*6430*/  IADD3 R101, PT, PT, R101, 0x1, RZ ;  /* 0x0000000165657810 */ /* 0x000fe20007ffe0ff */
[----:B------:R-:W-:Y:S09]  /*6440*/  UISETP.NE.AND UP0, UPT, UR43, URZ, UPT ;  /* 0x000000ff2b00728c */ /* 0x000ff2000bf05270 */
[----:B------:R-:W-:Y:S05]  /*6450*/  BRA.U !UP0, `(.L_x_97) ;  /* 0x0000000108287547 */ /* 0x000fea000b800000 */
[----:B------:R-:W-:Y:S01]  /*6460*/  ISETP.NE.AND P0, PT, R117, RZ, PT ;  /* 0x000000ff7500720c */ /* 0x000fe20003f05270 */
[----:B------:R-:W-:Y:S11]  /*6470*/  IMAD.U32 R0, RZ, RZ, UR37 ;  /* 0x00000025ff007e24 */ /* 0x000ff6000f8e00ff */
[----:B------:R-:W-:Y:S01]  /*6480*/  @!UPT UIADD3 URZ, UPT, UPT, URZ, URZ, URZ ;  /* 0x000000fffffff290 */ /* 0x000fe2000fffe0ff */
[C---:B------:R-:W-:Y:S01]  /*6490*/  @P0 LEA R2, R100.reuse, UR42, 0x3 ;  /* 0x0000002a64020c11 */ /* 0x040fe2000f8e18ff */
[----:B------:R-:W-:Y:S04]  /*64a0*/  VIADD R100, R100, 0x1 ;  /* 0x0000000164647836 */ /* 0x000fe80000000000 */
[----:B------:R-:W-:Y:S05]  /*64b0*/  @P0 VIADD R2, R2, 0x60 ;  /* 0x0000006002020836 */ /* 0x000fea0000000000 */
[----:B------:R-:W-:Y:S04]  /*64c0*/  @P0 PRMT R0, R0, 0x654, R2 ;  /* 0x0000065400000816 */ /* 0x000fe80000000002 */
[----:B------:R3:W-:Y:S01]  /*64d0*/  @P0 SYNCS.ARRIVE.TRANS64.RED.A1T0 RZ, [R0+URZ], RZ ;  /* 0x000000ff00ff09a7 */ /* 0x0007e200081004ff */
[C---:B------:R-:W-:Y:S04]  /*64e0*/  ISETP.NE.AND P0, PT, R100.reuse, 0x2, PT ;  /* 0x000000026400780c */ /* 0x040fe80003f05270 */
[----:B------:R-:W-:Y:S09]  /*64f0*/  SEL R100, R100, RZ, P0 ;  /* 0x000000ff64647207 */ /* 0x000ff20000000000 */
.L_x_97:
[----:B------:R-:W-:Y:S01]  /*6500*/  ISETP.NE.AND P3, PT, R110, RZ, PT ;  /* 0x000000ff6e00720c */ /* 0x000fe20003f65270 */
[----:B------:R-:W-:Y:S01]  /*6510*/  IMAD.IADD R92, R43, 0x1, R90 ;  /* 0x000000012b5c7824 */ /* 0x000fe200078e025a */
[----:B------:R-:W-:Y:S01]  /*6520*/  ISETP.NE.AND P0, PT, R116, 0x2, PT ;  /* 0x000000027400780c */ /* 0x000fe20003f05270 */
[----:B------:R-:W-:Y:S01]  /*6530*/  IMAD.IADD R93, R44, 0x1, R91 ;  /* 0x000000012c5d7824 */ /* 0x000fe200078e025b */
[----:B------:R-:W-:Y:S02]  /*6540*/  ISETP.NE.AND P1, PT, R45, 0x4, PT ;  /* 0x000000042d00780c */ /* 0x000fe40003f25270 */
[----:B------:R-:W-:Y:S02]  /*6550*/  ISETP.NE.AND P2, PT, R101, 0x2, PT ;  /* 0x000000026500780c */ /* 0x000fe40003f45270 */
[----:B------:R-:W-:Y:S02]  /*6560*/  SEL R3, RZ, 0x1, P0 ;  /* 0x00000001ff037807 */ /* 0x000fe40000000000 */
[----:B------:R-:W-:Y:S02]  /*6570*/  SEL R2, RZ, 0x1, P1 ;  /* 0x00000001ff027807 */ /* 0x000fe40000800000 */
[----:B---3--:R-:W-:Y:S02]  /*6580*/  SEL R0, RZ, 0x1, P2 ;  /* 0x00000001ff007807 */ /* 0x008fe40001000000 */
[----:B------:R-:W-:Y:S02]  /*6590*/  @P3 R2UR UR36, R99 ;  /* 0x00000000632432ca */ /* 0x000fe400000e0000 */
[----:B------:R-:W-:Y:S02]  /*65a0*/  LOP3.LUT R102, R102, R3, RZ, 0x3c, !PT ;  /* 0x0000000366667212 */ /* 0x000fe400078e3cff */
[----:B------:R-:W-:Y:S02]  /*65b0*/  LOP3.LUT R103, R103, R2, RZ, 0x3c, !PT ;  /* 0x0000000267677212 */ /* 0x000fe400078e3cff */
[----:B------:R-:W-:Y:S02]  /*65c0*/  LOP3.LUT R104, R104, R0, RZ, 0x3c, !PT ;  /* 0x0000000068687212 */ /* 0x000fe400078e3cff */
[----:B------:R-:W-:Y:S02]  /*65d0*/  SEL R116, R116, RZ, P0 ;  /* 0x000000ff74747207 */ /* 0x000fe40000000000 */
[----:B------:R-:W-:Y:S02]  /*65e0*/  SEL R45, R45, RZ, P1 ;  /* 0x000000ff2d2d7207 */ /* 0x000fe40000800000 */
[----:B------:R-:W-:Y:S01]  /*65f0*/  SEL R101, R101, RZ, P2 ;  /* 0x000000ff65657207 */ /* 0x000fe20001000000 */
[----:B------:R-:W-:Y:S06]  /*6600*/  @P3 BRA `(.L_x_98) ;  /* 0xffffffe400803947 */ /* 0x000fec000383ffff */
[----:B------:R-:W-:-:S09]  /*6610*/  UISETP.NE.AND UP0, UPT, UR45, URZ, UPT ;  /* 0x000000ff2d00728c */ /* 0x000fd2000bf05270 */
[----:B------:R-:W-:Y:S05]  /*6620*/  BRA.U !UP0, `(.L_x_99) ;  /* 0x0000000108487547 */ /* 0x000fea000b800000 */
[----:B------:R-:W3:Y:S02]  /*6630*/  LDCU.64 UR4, c[0x0][0x890] ;  /* 0x00011200ff0477ac */ /* 0x000ee40008000a00 */
[----:B---3--:R-:W-:-:S04]  /*6640*/  UISETP.NE.U32.AND UP0, UPT, UR4, URZ, UPT ;  /* 0x000000ff0400728c */ /* 0x008fc8000bf05070 */
[----:B------:R-:W-:-:S09]  /*6650*/  UISETP.NE.AND.EX UP0, UPT, UR5, URZ, UPT, UP0 ;  /* 0x000000ff0500728c */ /* 0x000fd2000bf05300 */
[----:B------:R-:W-:Y:S05]  /*6660*/  BRA.U UP0, `(.L_x_100) ;  /* 0x00000001000c7547 */ /* 0x000fea000b800000 */
[----:B------:R-:W-:-:S13]  /*6670*/  FSETP.NEU.AND P0, PT, R48, RZ, PT ;  /* 0x000000ff3000720b */ /* 0x000fda0003f0d000 */
[----:B------:R-:W-:Y:S05]  /*6680*/  @!P0 EXIT ;  /* 0x000000000000894d */ /* 0x000fea0003800000 */
[----:B------:R-:W-:Y:S05]  /*6690*/  BRA `(.L_x_99) ;  /* 0x00000000002c7947 */ /* 0x000fea0003800000 */
.L_x_100:
[----:B------:R-:W-:Y:S01]  /*66a0*/  LOP3.LUT P0, RZ, R94, 0xff, RZ, 0xc0, !PT ;  /* 0x000000ff5eff7812 */ /* 0x000fe2000780c0ff */
[----:B------:R-:W-:-:S12]  /*66b0*/  BSSY.RECONVERGENT B0, `(.L_x_99) ;  /* 0x0000009000007945 */ /* 0x000fd80003800200 */
[----:B------:R-:W-:Y:S05]  /*66c0*/  @P0 BRA `(.L_x_101) ;  /* 0x0000000000140947 */ /* 0x000fea0003800000 */
[----:B------:R-:W3:Y:S02]  /*66d0*/  LDCU.64 UR4, c[0x0][0x888] ;  /* 0x00011100ff0477ac */ /* 0x000ee40008000a00 */
[----:B---3--:R-:W-:-:S04]  /*66e0*/  ISETP.NE.U32.AND P0, PT, RZ, UR4, PT ;  /* 0x00000004ff007c0c */ /* 0x008fc8000bf05070 */
[----:B------:R-:W-:-:S13]  /*66f0*/  ISETP.NE.AND.EX P0, PT, RZ, UR5, PT, P0 ;  /* 0x00000005ff007c0c */ /* 0x000fda000bf05300 */
[----:B------:R-:W-:Y:S05]  /*6700*/  @!P0 EXIT ;  /* 0x000000000000894d */ /* 0x000fea0003800000 */
[----:B------:R-:W-:Y:S05]  /*6710*/  BRA `(.L_x_102) ;  /* 0x0000000000087947 */ /* 0x000fea0003800000 */
.L_x_101:
[----:B------:R-:W-:-:S13]  /*6720*/  FSETP.NEU.AND P0, PT, R48, RZ, PT ;  /* 0x000000ff3000720b */ /* 0x000fda0003f0d000 */
[----:B------:R-:W-:Y:S05]  /*6730*/  @!P0 EXIT ;  /* 0x000000000000894d */ /* 0x000fea0003800000 */
.L_x_102:
[----:B------:R-:W-:Y:S05]  /*6740*/  BSYNC.RECONVERGENT B0 ;  /* 0x0000000000007941 */ /* 0x000fea0003800200 */
.L_x_99:
[----:B------:R-:W-:-:S04]  /*6750*/  DEPBAR.LE SB0, 0x0 ;  /* 0x000080000000791a */ /* 0x000fc80000000000 */
[----:B------:R-:W-:Y:S05]  /*6760*/  EXIT ;  /* 0x000000000000794d */ /* 0x000fea0003800000 */
.L_x_19:
[----:B--2---:R2:W1:Y:S02]  /*6770*/  SYNCS.PHASECHK.TRANS64.TRYWAIT P0, [R2+URZ+0xf0], R3 ;  /* 0x0000f003020075a7 */ /* 0x00446400080011ff */
[----:B-1----:R-:W-:Y:S05]  /*6780*/  @!P0 NANOSLEEP.SYNCS 0x989680 ;  /* 0x009896800000895d */ /* 0x002fea0003900000 */
[----:B------:R-:W1:Y:S02]  /*6790*/  @!P0 SYNCS.PHASECHK.TRANS64 P0, [R2+URZ+0xf0], R3 ;  /* 0x0000f003020085a7 */ /* 0x000e6400080010ff */
[----:B-1----:R-:W-:Y:S05]  /*67a0*/  @!P0 BRA `(.L_x_19) ;  /* 0xfffffffc00f08947 */ /* 0x002fea000383ffff */
[----:B------:R-:W-:Y:S05]  /*67b0*/  BRA `(.L_x_103) ;  /* 0xffffffac00807947 */ /* 0x000fea000383ffff */
.L_x_22:
[----:B-1----:R-:W-:-:S07]  /*67c0*/  MOV R2, UR33 ;  /* 0x0000002100027c02 */ /* 0x002fce0008000f00 */
.L_x_104:
[----:B-1----:R1:W2:Y:S02]  /*67d0*/  SYNCS.PHASECHK.TRANS64.TRYWAIT P0, [R2+URZ+0x28], R4 ;  /* 0x00002804020075a7 */ /* 0x0022a400080011ff */
[----:B--2---:R-:W-:Y:S05]  /*67e0*/  @!P0 NANOSLEEP.SYNCS 0x989680 ;  /* 0x009896800000895d */ /* 0x004fea0003900000 */
[----:B------:R-:W2:Y:S02]  /*67f0*/  @!P0 SYNCS.PHASECHK.TRANS64 P0, [R2+URZ+0x28], R4 ;  /* 0x00002804020085a7 */ /* 0x000ea400080010ff */
[----:B--2---:R-:W-:Y:S05]  /*6800*/  @!P0 BRA `(.L_x_104) ;  /* 0xfffffffc00f08947 */ /* 0x004fea000383ffff */
[----:B------:R-:W-:Y:S05]  /*6810*/  BRA `(.L_x_21) ;  /* 0xffffffac00d07947 */ /* 0x000fea000383ffff */
.L_x_28:
[----:B-1----:R-:W-:-:S07]  /*6820*/  MOV R2, UR33 ;  /* 0x0000002100027c02 */ /* 0x002fce0008000f00 */
.L_x_105:
[----:B-1----:R1:W2:Y:S02]  /*6830*/  SYNCS.PHASECHK.TRANS64.TRYWAIT P0, [R2+URZ+0x28], R4 ;  /* 0x00002804020075a7 */ /* 0x0022a400080011ff */
[----:B--2---:R-:W-:Y:S05]  /*6840*/  @!P0 NANOSLEEP.SYNCS 0x989680 ;  /* 0x009896800000895d */ /* 0x004fea0003900000 */
[----:B------:R-:W2:Y:S02]  /*6850*/  @!P0 SYNCS.PHASECHK.TRANS64 P0, [R2+URZ+0x28], R4 ;  /* 0x00002804020085a7 */ /* 0x000ea400080010ff */
[----:B--2---:R-:W-:Y:S05]  /*6860*/  @!P0 BRA `(.L_x_105) ;  /* 0xfffffffc00f08947 */ /* 0x004fea000383ffff */
[----:B------:R-:W-:Y:S05]  /*6870*/  BRA `(.L_x_27) ;  /* 0xffffffb000a87947 */ /* 0x000fea000383ffff */
.L_x_32:
[----:B-1----:R1:W2:Y:S02]  /*6880*/  SYNCS.PHASECHK.TRANS64.TRYWAIT P0, [R2+URZ+0x80], R3 ;  /* 0x00008003020075a7 */ /* 0x0022a400080011ff */
[----:B--2---:R-:W-:Y:S05]  /*6890*/  @!P0 NANOSLEEP.SYNCS 0x989680 ;  /* 0x009896800000895d */ /* 0x004fea0003900000 */
[----:B------:R-:W2:Y:S02]  /*68a0*/  @!P0 SYNCS.PHASECHK.TRANS64 P0, [R2+URZ+0x80], R3 ;  /* 0x00008003020085a7 */ /* 0x000ea400080010ff */
[----:B--2---:R-:W-:Y:S05]  /*68b0*/  @!P0 BRA `(.L_x_32) ;  /* 0xfffffffc00f08947 */ /* 0x004fea000383ffff */
[----:B------:R-:W-:Y:S05]  /*68c0*/  BRA `(.L_x_106) ;  /* 0xffffffb400607947 */ /* 0x000fea000383ffff */
.L_x_36:
[----:B----4-:R-:W-:-:S07]  /*68d0*/  MOV R0, UR5 ;  /* 0x0000000500007c02 */ /* 0x010fce0008000f00 */
.L_x_107:
[----:B-1----:R1:W2:Y:S02]  /*68e0*/  SYNCS.PHASECHK.TRANS64.TRYWAIT P0, [R0+URZ], R2 ;  /* 0x00000002000075a7 */ /* 0x0022a400080011ff */
[----:B--2---:R-:W-:Y:S05]  /*68f0*/  @!P0 NANOSLEEP.SYNCS 0x989680 ;  /* 0x009896800000895d */ /* 0x004fea0003900000 */
[----:B------:R-:W2:Y:S02]  /*6900*/  @!P0 SYNCS.PHASECHK.TRANS64 P0, [R0+URZ], R2 ;  /* 0x00000002000085a7 */ /* 0x000ea400080010ff */
[----:B--2---:R-:W-:Y:S05]  /*6910*/  @!P0 BRA `(.L_x_107) ;  /* 0xfffffffc00f08947 */ /* 0x004fea000383ffff */
[----:B------:R-:W-:Y:S05]  /*6920*/  BRA `(.L_x_108) ;  /* 0xffffffb800d07947 */ /* 0x000fea000383ffff */
.L_x_37:
[----:B----4-:R-:W-:-:S07]  /*6930*/  MOV R0, UR5 ;  /* 0x0000000500007c02 */ /* 0x010fce0008000f00 */
.L_x_109:
[----:B-1----:R1:W2:Y:S02]  /*6940*/  SYNCS.PHASECHK.TRANS64.TRYWAIT P0, [R0+URZ], R3 ;  /* 0x00000003000075a7 */ /* 0x0022a400080011ff */
[----:B--2---:R-:W-:Y:S05]  /*6950*/  @!P0 NANOSLEEP.SYNCS 0x989680 ;  /* 0x009896800000895d */ /* 0x004fea0003900000 */
[----:B------:R-:W2:Y:S02]  /*6960*/  @!P0 SYNCS.PHASECHK.TRANS64 P0, [R0+URZ], R3 ;  /* 0x00000003000085a7 */ /* 0x000ea400080010ff */
[----:B--2---:R-:W-:Y:S05]  /*6970*/  @!P0 BRA `(.L_x_109) ;  /* 0xfffffffc00f08947 */ /* 0x004fea000383ffff */
[----:B------:R-:W-:Y:S05]  /*6980*/  BRA `(.L_x_110) ;  /* 0xffffffb800dc7947 */ /* 0x000fea000383ffff */
.L_x_38:
[----:B----4-:R-:W-:-:S07]  /*6990*/  MOV R0, UR5 ;  /* 0x0000000500007c02 */ /* 0x010fce0008000f00 */
.L_x_111:
[----:B-1----:R1:W2:Y:S02]  /*69a0*/  SYNCS.PHASECHK.TRANS64.TRYWAIT P0, [R0+URZ], R3 ;  /* 0x00000003000075a7 */ /* 0x0022a400080011ff */
[----:B--2---:R-:W-:Y:S05]  /*69b0*/  @!P0 NANOSLEEP.SYNCS 0x989680 ;  /* 0x009896800000895d */ /* 0x004fea0003900000 */
[----:B------:R-:W2:Y:S02]  /*69c0*/  @!P0 SYNCS.PHASECHK.TRANS64 P0, [R0+URZ], R3 ;  /* 0x00000003000085a7 */ /* 0x000ea400080010ff */
[----:B--2---:R-:W-:Y:S05]  /*69d0*/  @!P0 BRA `(.L_x_111) ;  /* 0xfffffffc00f08947 */ /* 0x004fea000383ffff */
[----:B------:R-:W-:Y:S05]  /*69e0*/  BRA `(.L_x_112) ;  /* 0xffffffb800e87947 */ /* 0x000fea000383ffff */
.L_x_39:
[----:B----4-:R-:W-:-:S07]  /*69f0*/  MOV R0, UR5 ;  /* 0x0000000500007c02 */ /* 0x010fce0008000f00 */
.L_x_113:
[----:B-1----:R1:W2:Y:S02]  /*6a00*/  SYNCS.PHASECHK.TRANS64.TRYWAIT P0, [R0+URZ], R3 ;  /* 0x00000003000075a7 */ /* 0x0022a400080011ff */
[----:B--2---:R-:W-:Y:S05]  /*6a10*/  @!P0 NANOSLEEP.SYNCS 0x989680 ;  /* 0x009896800000895d */ /* 0x004fea0003900000 */
[----:B------:R-:W2:Y:S02]  /*6a20*/  @!P0 SYNCS.PHASECHK.TRANS64 P0, [R0+URZ], R3 ;  /* 0x00000003000085a7 */ /* 0x000ea400080010ff */
[----:B--2---:R-:W-:Y:S05]  /*6a30*/  @!P0 BRA `(.L_x_113) ;  /* 0xfffffffc00f08947 */ /* 0x004fea000383ffff */
[----:B------:R-:W-:Y:S05]  /*6a40*/  BRA `(.L_x_114) ;  /* 0xffffffb800f47947 */ /* 0x000fea000383ffff */
.L_x_42:
[----:B-1----:R1:W2:Y:S02]  /*6a50*/  SYNCS.PHASECHK.TRANS64.TRYWAIT P0, [R0+URZ+0xe0], R4 ;  /* 0x0000e004000075a7 */ /* 0x0022a400080011ff */
[----:B--2---:R-:W-:Y:S05]  /*6a60*/  @!P0 NANOSLEEP.SYNCS 0x989680 ;  /* 0x009896800000895d */ /* 0x004fea0003900000 */
[----:B------:R-:W2:Y:S02]  /*6a70*/  @!P0 SYNCS.PHASECHK.TRANS64 P0, [R0+URZ+0xe0], R4 ;  /* 0x0000e004000085a7 */ /* 0x000ea400080010ff */
[----:B--2---:R-:W-:Y:S05]  /*6a80*/  @!P0 BRA `(.L_x_42) ;  /* 0xfffffffc00f08947 */ /* 0x004fea000383ffff */
[----:B------:R-:W-:Y:S05]  /*6a90*/  BRA `(.L_x_115) ;  /* 0xffffffbc00507947 */ /* 0x000fea000383ffff */
.L_x_43:
[----:B------:R-:W-:-:S07]  /*6aa0*/  MOV R0, UR5 ;  /* 0x0000000500007c02 */ /* 0x000fce0008000f00 */
.L_x_116:
[----:B-1----:R1:W2:Y:S02]  /*6ab0*/  SYNCS.PHASECHK.TRANS64.TRYWAIT P0, [R0+URZ+0x90], R5 ;  /* 0x00009005000075a7 */ /* 0x0022a400080011ff */
[----:B--2---:R-:W-:Y:S05]  /*6ac0*/  @!P0 NANOSLEEP.SYNCS 0x989680 ;  /* 0x009896800000895d */ /* 0x004fea0003900000 */
[----:B------:R-:W2:Y:S02]  /*6ad0*/  @!P0 SYNCS.PHASECHK.TRANS64 P0, [R0+URZ+0x90], R5 ;  /* 0x00009005000085a7 */ /* 0x000ea400080010ff */
[----:B--2---:R-:W-:Y:S05]  /*6ae0*/  @!P0 BRA `(.L_x_116) ;  /* 0xfffffffc00f08947 */ /* 0x004fea000383ffff */
[----:B------:R-:W-:Y:S05]  /*6af0*/  BRA `(.L_x_117) ;  /* 0xffffffbc00607947 */ /* 0x000fea000383ffff */
.L_x_44:
[----:B-1----:R1:W2:Y:S02]  /*6b00*/  SYNCS.PHASECHK.TRANS64.TRYWAIT P1, [R0+URZ+0x80], R4 ;  /* 0x00008004000075a7 */ /* 0x0022a400080211ff */
[----:B--2---:R-:W-:Y:S05]  /*6b10*/  @!P1 NANOSLEEP.SYNCS 0x989680 ;  /* 0x009896800000995d */ /* 0x004fea0003900000 */
[----:B------:R-:W2:Y:S02]  /*6b20*/  @!P1 SYNCS.PHASECHK.TRANS64 P1, [R0+URZ+0x80], R4 ;  /* 0x00008004000095a7 */ /* 0x000ea400080210ff */
[----:B--2---:R-:W-:Y:S05]  /*6b30*/  @!P1 BRA `(.L_x_44) ;  /* 0xfffffffc00f09947 */ /* 0x004fea000383ffff */
[----:B------:R-:W-:Y:S05]  /*6b40*/  BRA `(.L_x_118) ;  /* 0xffffffbc00907947 */ /* 0x000fea000383ffff */
.L_x_47:
[----:B------:R-:W-:-:S07]  /*6b50*/  MOV R0, UR5 ;  /* 0x0000000500007c02 */ /* 0x000fce0008000f00 */
.L_x_119:
[----:B-1----:R1:W2:Y:S02]  /*6b60*/  SYNCS.PHASECHK.TRANS64.TRYWAIT P0, [R0+URZ+0x90], R2 ;  /* 0x00009002000075a7 */ /* 0x0022a400080011ff */
[----:B--2---:R-:W-:Y:S05]  /*6b70*/  @!P0 NANOSLEEP.SYNCS 0x989680 ;  /* 0x009896800000895d */ /* 0x004fea0003900000 */
[----:B------:R-:W2:Y:S02]  /*6b80*/  @!P0 SYNCS.PHASECHK.TRANS64 P0, [R0+URZ+0x90], R2 ;  /* 0x00009002000085a7 */ /* 0x000ea400080010ff */
[----:B--2---:R-:W-:Y:S05]  /*6b90*/  @!P0 BRA `(.L_x_119) ;  /* 0xfffffffc00f08947 */ /* 0x004fea000383ffff */
[----:B------:R-:W-:Y:S05]  /*6ba0*/  BRA `(.L_x_46) ;  /* 0xffffffbc00e47947 */ /* 0x000fea000383ffff */
.L_x_54:
[----:B-1----:R1:W2:Y:S02]  /*6bb0*/  SYNCS.PHASECHK.TRANS64.TRYWAIT P1, [R0+URZ+0x80], R2 ;  /* 0x00008002000075a7 */ /* 0x0022a400080211ff */
[----:B--2---:R-:W-:Y:S05]  /*6bc0*/  @!P1 NANOSLEEP.SYNCS 0x989680 ;  /* 0x009896800000995d */ /* 0x004fea0003900000 */
[----:B------:R-:W2:Y:S02]  /*6bd0*/  @!P1 SYNCS.PHASECHK.TRANS64 P1, [R0+URZ+0x80], R2 ;  /* 0x00008002000095a7 */ /* 0x000ea400080210ff */
[----:B--2---:R-:W-:Y:S05]  /*6be0*/  @!P1 BRA `(.L_x_54) ;  /* 0xfffffffc00f09947 */ /* 0x004fea000383ffff */
[----:B------:R-:W-:Y:S05]  /*6bf0*/  BRA `(.L_x_120) ;  /* 0xffffffc400747947 */ /* 0x000fea000383ffff */
.L_x_55:
[----:B------:R-:W-:-:S07]  /*6c00*/  MOV R2, UR6 ;  /* 0x0000000600027c02 */ /* 0x000fce0008000f00 */
.L_x_121:
[----:B-1----:R1:W2:Y:S02]  /*6c10*/  SYNCS.PHASECHK.TRANS64.TRYWAIT P0, [R2+URZ+0xc0], R0 ;  /* 0x0000c000020075a7 */ /* 0x0022a400080011ff */
[----:B--2---:R-:W-:Y:S05]  /*6c20*/  @!P0 NANOSLEEP.SYNCS 0x989680 ;  /* 0x009896800000895d */ /* 0x004fea0003900000 */
[----:B------:R-:W2:Y:S02]  /*6c30*/  @!P0 SYNCS.PHASECHK.TRANS64 P0, [R2+URZ+0xc0], R0 ;  /* 0x0000c000020085a7 */ /* 0x000ea400080010ff */
[----:B--2---:R-:W-:Y:S05]  /*6c40*/  @!P0 BRA `(.L_x_121) ;  /* 0xfffffffc00f08947 */ /* 0x004fea000383ffff */
[----:B------:R-:W-:Y:S05]  /*6c50*/  BRA `(.L_x_122) ;  /* 0xffffffc400ac7947 */ /* 0x000fea000383ffff */
.L_x_58:
[----:B------:R-:W-:Y:S07]  /*6c60*/  MOV R0, UR11 ;  /* 0x0000000b00007c02 */ /* 0x000fee0008000f00 */
.L_x_123:
[----:B-1----:R1:W2:Y:S02]  /*6c70*/  SYNCS.PHASECHK.TRANS64.TRYWAIT P0, [R0+URZ], R2 ;  /* 0x00000002000075a7 */ /* 0x0022a400080011ff */
[----:B--2---:R-:W-:Y:S05]  /*6c80*/  @!P0 NANOSLEEP.SYNCS 0x989680 ;  /* 0x009896800000895d */ /* 0x004fea0003900000 */
[----:B------:R-:W2:Y:S02]  /*6c90*/  @!P0 SYNCS.PHASECHK.TRANS64 P0, [R0+URZ], R2 ;  /* 0x00000002000085a7 */ /* 0x000ea400080010ff */
[----:B--2---:R-:W-:Y:S05]  /*6ca0*/  @!P0 BRA `(.L_x_123) ;  /* 0xfffffffc00f08947 */ /* 0x004fea000383ffff */
[----:B------:R-:W-:Y:S05]  /*6cb0*/  BRA `(.L_x_57) ;  /* 0xffffffc400c87947 */ /* 0x000fea000383ffff */
.L_x_61:
[----:B------:R-:W-:-:S07]  /*6cc0*/  MOV R0, UR6 ;  /* 0x0000000600007c02 */ /* 0x000fce0008000f00 */
.L_x_124:
[----:B--2---:R2:W4:Y:S02]  /*6cd0*/  SYNCS.PHASECHK.TRANS64.TRYWAIT P0, [R0+URZ], R2 ;  /* 0x00000002000075a7 */ /* 0x00452400080011ff */
[----:B----4-:R-:W-:Y:S05]  /*6ce0*/  @!P0 NANOSLEEP.SYNCS 0x989680 ;  /* 0x009896800000895d */ /* 0x010fea0003900000 */
[----:B------:R-:W4:Y:S02]  /*6cf0*/  @!P0 SYNCS.PHASECHK.TRANS64 P0, [R0+URZ], R2 ;  /* 0x00000002000085a7 */ /* 0x000f2400080010ff */
[----:B----4-:R-:W-:Y:S05]  /*6d00*/  @!P0 BRA `(.L_x_124) ;  /* 0xfffffffc00f08947 */ /* 0x010fea000383ffff */
[----:B------:R-:W-:Y:S05]  /*6d10*/  BRA `(.L_x_125) ;  /* 0xffffffc800f47947 */ /* 0x000fea000383ffff */
.L_x_62:
[----:B------:R-:W-:-:S07]  /*6d20*/  MOV R0, UR6 ;  /* 0x0000000600007c02 */ /* 0x000fce0008000f00 */
.L_x_126:
[----:B-1----:R1:W2:Y:S02]  /*6d30*/  SYNCS.PHASECHK.TRANS64.TRYWAIT P0, [R0+URZ], R3 ;  /* 0x00000003000075a7 */ /* 0x0022a400080011ff */
[----:B--2---:R-:W-:Y:S05]  /*6d40*/  @!P0 NANOSLEEP.SYNCS 0x989680 ;  /* 0x009896800000895d */ /* 0x004fea0003900000 */
[----:B------:R-:W2:Y:S02]  /*6d50*/  @!P0 SYNCS.PHASECHK.TRANS64 P0, [R0+URZ], R3 ;  /* 0x00000003000085a7 */ /* 0x000ea400080010ff */
[----:B--2---:R-:W-:Y:S05]  /*6d60*/  @!P0 BRA `(.L_x_126) ;  /* 0xfffffffc00f08947 */ /* 0x004fea000383ffff */
[----:B------:R-:W-:Y:S05]  /*6d70*/  BRA `(.L_x_127) ;  /* 0xffffffcc00007947 */ /* 0x000fea000383ffff */
.L_x_63:
[----:B------:R-:W-:-:S07]  /*6d80*/  MOV R0, UR6 ;  /* 0x0000000600007c02 */ /* 0x000fce0008000f00 */
.L_x_128:
[----:B-1----:R1:W2:Y:S02]  /*6d90*/  SYNCS.PHASECHK.TRANS64.TRYWAIT P0, [R0+URZ], R3 ;  /* 0x00000003000075a7 */ /* 0x0022a400080011ff */
[----:B--2---:R-:W-:Y:S05]  /*6da0*/  @!P0 NANOSLEEP.SYNCS 0x989680 ;  /* 0x009896800000895d */ /* 0x004fea0003900000 */
[----:B------:R-:W2:Y:S02]  /*6db0*/  @!P0 SYNCS.PHASECHK.TRANS64 P0, [R0+URZ], R3 ;  /* 0x00000003000085a7 */ /* 0x000ea400080010ff */
[----:B--2---:R-:W-:Y:S05]  /*6dc0*/  @!P0 BRA `(.L_x_128) ;  /* 0xfffffffc00f08947 */ /* 0x004fea000383ffff */
[----:B------:R-:W-:Y:S05]  /*6dd0*/  BRA `(.L_x_129) ;  /* 0xffffffcc000c7947 */ /* 0x000fea000383ffff */
.L_x_64:
[----:B-1----:R-:W-:-:S07]  /*6de0*/  MOV R0, UR7 ;  /* 0x0000000700007c02 */ /* 0x002fce0008000f00 */
.L_x_130:
[----:B-1----:R1:W2:Y:S02]  /*6df0*/  SYNCS.PHASECHK.TRANS64.TRYWAIT P0, [R0+URZ], R2 ;  /* 0x00000002000075a7 */ /* 0x0022a400080011ff */
[----:B--2---:R-:W-:Y:S05]  /*6e00*/  @!P0 NANOSLEEP.SYNCS 0x989680 ;  /* 0x009896800000895d */ /* 0x004fea0003900000 */
[----:B------:R-:W2:Y:S02]  /*6e10*/  @!P0 SYNCS.PHASECHK.TRANS64 P0, [R0+URZ], R2 ;  /* 0x00000002000085a7 */ /* 0x000ea400080010ff */
[----:B--2---:R-:W-:Y:S05]  /*6e20*/  @!P0 BRA `(.L_x_130) ;  /* 0xfffffffc00f08947 */ /* 0x004fea000383ffff */
[----:B------:R-:W-:Y:S05]  /*6e30*/  BRA `(.L_x_131) ;  /* 0xffffffcc00187947 */ /* 0x000fea000383ffff */
.L_x_69:
[----:B--2---:R2:W3:Y:S02]  /*6e40*/  SYNCS.PHASECHK.TRANS64.TRYWAIT P0, [R0+URZ+0x80], R2 ;  /* 0x00008002000075a7 */ /* 0x0044e400080011ff */
[----:B---3--:R-:W-:Y:S05]  /*6e50*/  @!P0 NANOSLEEP.SYNCS 0x989680 ;  /* 0x009896800000895d */ /* 0x008fea0003900000 */
[----:B------:R-:W3:Y:S02]  /*6e60*/  @!P0 SYNCS.PHASECHK.TRANS64 P0, [R0+URZ+0x80], R2 ;  /* 0x00008002000085a7 */ /* 0x000ee400080010ff */
[----:B---3--:R-:W-:Y:S05]  /*6e70*/  @!P0 BRA `(.L_x_69) ;  /* 0xfffffffc00f08947 */ /* 0x008fea000383ffff */
[----:B------:R-:W-:Y:S05]  /*6e80*/  BRA `(.L_x_132) ;  /* 0xffffffd000147947 */ /* 0x000fea000383ffff */
.L_x_72:
[----:B------:R-:W-:Y:S07]  /*6e90*/  MOV R0, UR7 ;  /* 0x0000000700007c02 */ /* 0x000fee0008000f00 */
.L_x_133:
[----:B--2---:R2:W3:Y:S02]  /*6ea0*/  SYNCS.PHASECHK.TRANS64.TRYWAIT P0, [R0+URZ+0x78], R2 ;  /* 0x00007802000075a7 */ /* 0x0044e400080011ff */
[----:B---3--:R-:W-:Y:S05]  /*6eb0*/  @!P0 NANOSLEEP.SYNCS 0x989680 ;  /* 0x009896800000895d */ /* 0x008fea0003900000 */
[----:B------:R-:W3:Y:S02]  /*6ec0*/  @!P0 SYNCS.PHASECHK.TRANS64 P0, [R0+URZ+0x78], R2 ;  /* 0x00007802000085a7 */ /* 0x000ee400080010ff */
[----:B---3--:R-:W-:Y:S05]  /*6ed0*/  @!P0 BRA `(.L_x_133) ;  /* 0xfffffffc00f08947 */ /* 0x008fea000383ffff */
[----:B------:R-:W-:Y:S05]  /*6ee0*/  BRA `(.L_x_71) ;  /* 0xffffffd000fc7947 */ /* 0x000fea000383ffff */
.L_x_75:
[----:B------:R-:W-:Y:S07]  /*6ef0*/  MOV R0, UR13 ;  /* 0x0000000d00007c02 */ /* 0x000fee0008000f00 */
.L_x_134:
[----:B-1----:R1:W2:Y:S02]  /*6f00*/  SYNCS.PHASECHK.TRANS64.TRYWAIT P2, [R0+URZ+0x60], R30 ;  /* 0x0000601e000075a7 */ /* 0x0022a400080411ff */
[----:B--2---:R-:W-:Y:S05]  /*6f10*/  @!P2 NANOSLEEP.SYNCS 0x989680 ;  /* 0x009896800000a95d */ /* 0x004fea0003900000 */
[----:B------:R-:W2:Y:S02]  /*6f20*/  @!P2 SYNCS.PHASECHK.TRANS64 P2, [R0+URZ+0x60], R30 ;  /* 0x0000601e0000a5a7 */ /* 0x000ea400080410ff */
[----:B--2---:R-:W-:Y:S05]  /*6f30*/  @!P2 BRA `(.L_x_134) ;  /* 0xfffffffc00f0a947 */ /* 0x004fea000383ffff */
[----:B------:R-:W-:Y:S05]  /*6f40*/  BRA `(.L_x_135) ;  /* 0xffffffd400987947 */ /* 0x000fea000383ffff */
.L_x_77:
[----:B------:R-:W-:-:S07]  /*6f50*/  MOV R0, UR4 ;  /* 0x0000000400007c02 */ /* 0x000fce0008000f00 */
.L_x_136:
[----:B-1----:R1:W3:Y:S02]  /*6f60*/  SYNCS.PHASECHK.TRANS64.TRYWAIT P0, [R0+URZ], R2 ;  /* 0x00000002000075a7 */ /* 0x0022e400080011ff */
[----:B---3--:R-:W-:Y:S05]  /*6f70*/  @!P0 NANOSLEEP.SYNCS 0x989680 ;  /* 0x009896800000895d */ /* 0x008fea0003900000 */
[----:B------:R-:W3:Y:S02]  /*6f80*/  @!P0 SYNCS.PHASECHK.TRANS64 P0, [R0+URZ], R2 ;  /* 0x00000002000085a7 */ /* 0x000ee400080010ff */
[----:B---3--:R-:W-:Y:S05]  /*6f90*/  @!P0 BRA `(.L_x_136) ;  /* 0xfffffffc00f08947 */ /* 0x008fea000383ffff */
[----:B------:R-:W-:Y:S05]  /*6fa0*/  BRA `(.L_x_137) ;  /* 0xffffffd800347947 */ /* 0x000fea000383ffff */
.L_x_79:
[----:B--2---:R2:W4:Y:S02]  /*6fb0*/  SYNCS.PHASECHK.TRANS64.TRYWAIT P0, [R0+URZ+0x80], R2 ;  /* 0x00008002000075a7 */ /* 0x00452400080011ff */
[----:B----4-:R-:W-:Y:S05]  /*6fc0*/  @!P0 NANOSLEEP.SYNCS 0x989680 ;  /* 0x009896800000895d */ /* 0x010fea0003900000 */
[----:B------:R-:W4:Y:S02]  /*6fd0*/  @!P0 SYNCS.PHASECHK.TRANS64 P0, [R0+URZ+0x80], R2 ;  /* 0x00008002000085a7 */ /* 0x000f2400080010ff */
[----:B----4-:R-:W-:Y:S05]  /*6fe0*/  @!P0 BRA `(.L_x_79) ;  /* 0xfffffffc00f08947 */ /* 0x010fea000383ffff */
[----:B------:R-:W-:Y:S05]  /*6ff0*/  BRA `(.L_x_138) ;  /* 0xffffffdc00187947 */ /* 0x000fea000383ffff */
.L_x_89:
[----:B-1----:R1:W2:Y:S02]  /*7000*/  SYNCS.PHASECHK.TRANS64.TRYWAIT P1, [R3+URZ+0x50], R0 ;  /* 0x00005000030075a7 */ /* 0x0022a400080211ff */
[----:B--2---:R-:W-:Y:S05]  /*7010*/  @!P1 NANOSLEEP.SYNCS 0x989680 ;  /* 0x009896800000995d */ /* 0x004fea0003900000 */
[----:B------:R-:W2:Y:S02]  /*7020*/  @!P1 SYNCS.PHASECHK.TRANS64 P1, [R3+URZ+0x50], R0 ;  /* 0x00005000030095a7 */ /* 0x000ea400080210ff */
[----:B--2---:R-:W-:Y:S05]  /*7030*/  @!P1 BRA `(.L_x_89) ;  /* 0xfffffffc00f09947 */ /* 0x004fea000383ffff */
[----:B------:R-:W-:Y:S05]  /*7040*/  BRA `(.L_x_88) ;  /* 0xffffffe800207947 */ /* 0x000fea000383ffff */
.L_x_91:
[----:B------:R1:W1:Y:S02]  /*7050*/  SYNCS.PHASECHK.TRANS64.TRYWAIT P1, [R16+URZ+0xa0], R4 ;  /* 0x0000a004100075a7 */ /* 0x00026400080211ff */
[----:B-1----:R-:W-:Y:S05]  /*7060*/  @!P1 NANOSLEEP.SYNCS 0x989680 ;  /* 0x009896800000995d */ /* 0x002fea0003900000 */
[----:B------:R-:W1:Y:S02]  /*7070*/  @!P1 SYNCS.PHASECHK.TRANS64 P1, [R16+URZ+0xa0], R4 ;  /* 0x0000a004100095a7 */ /* 0x000e6400080210ff */
[----:B-1----:R-:W-:Y:S05]  /*7080*/  @!P1 BRA `(.L_x_91) ;  /* 0xfffffffc00f09947 */ /* 0x002fea000383ffff */
[----:B------:R-:W-:Y:S05]  /*7090*/  BRA `(.L_x_90) ;  /* 0xffffffe8003c7947 */ /* 0x000fea000383ffff */
        .weak           $__internal_0_$__cuda_sm10x_tcgen05_guardrail_trap_col_being_dealloced_not_returned_by_alloc
        .type           $__internal_0_$__cuda_sm10x_tcgen05_guardrail_trap_col_being_dealloced_not_returned_by_alloc,@function
        .size           $__internal_0_$__cuda_sm10x_tcgen05_guardrail_trap_col_being_dealloced_not_returned_by_alloc,($__internal_1_$__cuda_sm10x_tcgen05_guardrail_trap_phase_invalid_during_alloc - $__internal_0_$__cuda_sm10x_tcgen05_guardrail_trap_col_being_dealloced_not_returned_by_alloc)
$__internal_0_$__cuda_sm10x_tcgen05_guardrail_trap_col_being_dealloced_not_returned_by_alloc:
[----:B------:R-:W-:Y:S05]  /*70a0*/  BPT.TRAP 0x1 ;  /* 0x000000040000795c */ /* 0x000fea0000300000 */
[----:B------:R-:W-:-:S04]  /*70b0*/  HFMA2 R3, -RZ, RZ, 0, 0 ;  /* 0x00000000ff037431 */ /* 0x000fc800000001ff */
[----:B------:R-:W-:Y:S05]  /*70c0*/  RET.REL.NODEC R2 `(_ZN7cutlass13device_kernelINS_4gemm6kernel13GemmUniversalIN4cute5tupleIJiiiiEEENS1_10collective13CollectiveMmaINS1_35MainloopSm100TmaUmmaWarpSpecializedILi5ELi2ELi4ENS5_IJNS4_1CILi1EEESB_SB_EEEEENS5_IJNSA_ILi128EEENSA_ILi32EEESE_EEENS_6half_tENS5_IJlSB_lEEESH_SI_NS4_8TiledMMAINS4_8MMA_AtomIJNS4_20SM100_MMA_F16BF16_SSISH_SH_fLi128ELi32ELNS4_4UMMA5MajorE0ELSN_0ELNSM_7ScaleInE0ELSO_0EEEEEENS4_6LayoutISC_NS5_IJNSA_ILi0EEESS_SS_EEEEENS5_IJNS4_10UnderscoreESV_SV_EEEEENS4_13SM90_TMA_LOADENS4_14ComposedLayoutINS4_7SwizzleILi3ELi4ELi3EEENS4_18smem_ptr_flag_bitsILi16EEENSR_INS5_IJNSA_ILi8EEENSA_ILi64EEEEEENS5_IJS15_SB_EEEEEEEvNS4_8identityESY_S19_vS1A_EENS_8epilogue10collective18CollectiveEpilogueINS1C_23Sm100TmaWarpSpecializedILi2ELi1ELi32ELb1ELb0EEEJSG_NS5_IJNSR_ISE_SB_EENSR_ISF_SB_EEEEESH_SI_SH_SI_NS1C_6fusion15FusionCallbacksIS1G_NS1K_17LinearCombinationISH_fSH_fLNS_15FloatRoundStyleE2EEESG_S1J_JEEENS4_5SM1004TMEM4LOAD26SM100_TMEM_LOAD_32dp32b32xESY_NSZ_INS10_ILi2ELi4ELi3EEES13_NSR_INS5_IJS14_SF_EEENS5_IJSF_SB_EEEEEEENS4_39AutoVectorizingCopyWithAssumedAlignmentILi128EEENS4_14SM90_TMA_STOREES1Y_S20_S20_EEEvvEEEEvNT_6ParamsE) ;  /* 0xffffff8c02cc7950 */ /* 0x000fea0003c3ffff */
        .weak           $__internal_1_$__cuda_sm10x_tcgen05_guardrail_trap_phase_invalid_during_alloc
        .type           $__internal_1_$__cuda_sm10x_tcgen05_guardrail_trap_phase_invalid_during_alloc,@function
        .size           $__internal_1_$__cuda_sm10x_tcgen05_guardrail_trap_phase_invalid_during_alloc,($__internal_2_$__cuda_sm10x_tcgen05_guardrail_trap_unallocated_columns_being_dealloced - $__internal_1_$__cuda_sm10x_tcgen05_guardrail_trap_phase_invalid_during_alloc)
$__internal_1_$__cuda_sm10x_tcgen05_guardrail_trap_phase_invalid_during_alloc:
[----:B------:R-:W-:Y:S05]  /*70d0*/  BPT.TRAP 0x1 ;  /* 0x000000040000795c */ /* 0x000fea0000300000 */
[----:B------:R-:W-:-:S04]  /*70e0*/  MOV R3, 0x0 ;  /* 0x0000000000037802 */ /* 0x000fc80000000f00 */
[----:B------:R-:W-:Y:S05]  /*70f0*/  RET.REL.NODEC R2 `(_ZN7cutlass13device_kernelINS_4gemm6kernel13GemmUniversalIN4cute5tupleIJiiiiEEENS1_10collective13CollectiveMmaINS1_35MainloopSm100TmaUmmaWarpSpecializedILi5ELi2ELi4ENS5_IJNS4_1CILi1EEESB_SB_EEEEENS5_IJNSA_ILi128EEENSA_ILi32EEESE_EEENS_6half_tENS5_IJlSB_lEEESH_SI_NS4_8TiledMMAINS4_8MMA_AtomIJNS4_20SM100_MMA_F16BF16_SSISH_SH_fLi128ELi32ELNS4_4UMMA5MajorE0ELSN_0ELNSM_7ScaleInE0ELSO_0EEEEEENS4_6LayoutISC_NS5_IJNSA_ILi0EEESS_SS_EEEEENS5_IJNS4_10UnderscoreESV_SV_EEEEENS4_13SM90_TMA_LOADENS4_14ComposedLayoutINS4_7SwizzleILi3ELi4ELi3EEENS4_18smem_ptr_flag_bitsILi16EEENSR_INS5_IJNSA_ILi8EEENSA_ILi64EEEEEENS5_IJS15_SB_EEEEEEEvNS4_8identityESY_S19_vS1A_EENS_8epilogue10collective18CollectiveEpilogueINS1C_23Sm100TmaWarpSpecializedILi2ELi1ELi32ELb1ELb0EEEJSG_NS5_IJNSR_ISE_SB_EENSR_ISF_SB_EEEEESH_SI_SH_SI_NS1C_6fusion15FusionCallbacksIS1G_NS1K_17LinearCombinationISH_fSH_fLNS_15FloatRoundStyleE2EEESG_S1J_JEEENS4_5SM1004TMEM4LOAD26SM100_TMEM_LOAD_32dp32b32xESY_NSZ_INS10_ILi2ELi4ELi3EEES13_NSR_INS5_IJS14_SF_EEENS5_IJSF_SB_EEEEEEENS4_39AutoVectorizingCopyWithAssumedAlignmentILi128EEENS4_14SM90_TMA_STOREES1Y_S20_S20_EEEvvEEEEvNT_6ParamsE) ;  /* 0xffffff8c02c07950 */ /* 0x000fea0003c3ffff */
        .weak           $__internal_2_$__cuda_sm10x_tcgen05_guardrail_trap_unallocated_columns_being_dealloced
        .type           $__internal_2_$__cuda_sm10x_tcgen05_guardrail_trap_unallocated_columns_being_dealloced,@function
        .size           $__internal_2_$__cuda_sm10x_tcgen05_guardrail_trap_unallocated_columns_being_dealloced,(.L_x_140 - $__internal_2_$__cuda_sm10x_tcgen05_guardrail_trap_unallocated_columns_being_dealloced)
$__internal_2_$__cuda_sm10x_tcgen05_guardrail_trap_unallocated_columns_being_dealloced:
[----:B------:R-:W-:Y:S05]  /*7100*/  BPT.TRAP 0x1 ;  /* 0x000000040000795c */ /* 0x000fea0000300000 */
[----:B------:R-:W-:-:S04]  /*7110*/  HFMA2 R3, -RZ, RZ, 0, 0 ;  /* 0x00000000ff037431 */ /* 0x000fc800000001ff */
[----:B------:R-:W-:Y:S05]  /*7120*/  RET.REL.NODEC R2 `(_ZN7cutlass13device_kernelINS_4gemm6kernel13GemmUniversalIN4cute5tupleIJiiiiEEENS1_10collective13CollectiveMmaINS1_35MainloopSm100TmaUmmaWarpSpecializedILi5ELi2ELi4ENS5_IJNS4_1CILi1EEESB_SB_EEEEENS5_IJNSA_ILi128EEENSA_ILi32EEESE_EEENS_6half_tENS5_IJlSB_lEEESH_SI_NS4_8TiledMMAINS4_8MMA_AtomIJNS4_20SM100_MMA_F16BF16_SSISH_SH_fLi128ELi32ELNS4_4UMMA5MajorE0ELSN_0ELNSM_7ScaleInE0ELSO_0EEEEEENS4_6LayoutISC_NS5_IJNSA_ILi0EEESS_SS_EEEEENS5_IJNS4_10UnderscoreESV_SV_EEEEENS4_13SM90_TMA_LOADENS4_14ComposedLayoutINS4_7SwizzleILi3ELi4ELi3EEENS4_18smem_ptr_flag_bitsILi16EEENSR_INS5_IJNSA_ILi8EEENSA_ILi64EEEEEENS5_IJS15_SB_EEEEEEEvNS4_8identityESY_S19_vS1A_EENS_8epilogue10collective18CollectiveEpilogueINS1C_23Sm100TmaWarpSpecializedILi2ELi1ELi32ELb1ELb0EEEJSG_NS5_IJNSR_ISE_SB_EENSR_ISF_SB_EEEEESH_SI_SH_SI_NS1C_6fusion15FusionCallbacksIS1G_NS1K_17LinearCombinationISH_fSH_fLNS_15FloatRoundStyleE2EEESG_S1J_JEEENS4_5SM1004TMEM4LOAD26SM100_TMEM_LOAD_32dp32b32xESY_NSZ_INS10_ILi2ELi4ELi3EEES13_NSR_INS5_IJS14_SF_EEENS5_IJSF_SB_EEEEEEENS4_39AutoVectorizingCopyWithAssumedAlignmentILi128EEENS4_14SM90_TMA_STOREES1Y_S20_S20_EEEvvEEEEvNT_6ParamsE) ;  /* 0xffffff8c02b47950 */ /* 0x000fea0003c3ffff */
.L_x_139:
[----:B------:R-:W-:-:S00]  /*7130*/  BRA `(.L_x_139) ;  /* 0xfffffffc00fc7947 */ /* 0x000fc0000383ffff */
[----:B------:R-:W-:-:S00]  /*7140*/  NOP ;  /* 0x0000000000007918 */ /* 0x000fc00000000000 */
        /* <DEDUP_REMOVED lines=11> */
.L_x_140:


//--------------------- .nv.global.init           --------------------------
	.section	.nv.global.init,"aw",@progbits
.nv.global.init:
	.type		$str$27,@object
	.size		$str$27,($str$28 - $str$27)
$str$27:
        /*0000*/ 	.byte	0x28, 0x61, 0x64, 0x64, 0x72, 0x65, 0x73, 0x73, 0x20, 0x26, 0x20, 0x6d, 0x61, 0x73, 0x6b, 0x29
        /*0010*/ 	.byte	0x20, 0x3d, 0x3d, 0x20, 0x30, 0x00
	.type		$str$28,@object
	.size		$str$28,($str$26 - $str$28)
$str$28:
        /*0016*/ 	.byte	0x2f, 0x74, 0x6d, 0x70, 0x2f, 0x63, 0x75, 0x74, 0x6c, 0x61, 0x73, 0x73, 0x5f, 0x73, 0x77, 0x65
        /*0026*/ 	.byte	0x65, 0x70, 0x5f, 0x73, 0x72, 0x63, 0x2f, 0x69, 0x6e, 0x63, 0x6c, 0x75, 0x64, 0x65, 0x2f, 0x63
        /*0036*/ 	.byte	0x75, 0x74, 0x65, 0x2f, 0x70, 0x6f, 0x69, 0x6e, 0x74, 0x65, 0x72, 0x5f, 0x66, 0x6c, 0x61, 0x67
        /*0046*/ 	.byte	0x67, 0x65, 0x64, 0x2e, 0x68, 0x70, 0x70, 0x00
	.type		$str$26,@object
	.size		$str$26,($str$25 - $str$26)
$str$26:
        /*004e*/ 	.byte	0x2f, 0x74, 0x6d, 0x70, 0x2f, 0x63, 0x75, 0x74, 0x6c, 0x61, 0x73, 0x73, 0x5f, 0x73, 0x77, 0x65
        /*005e*/ 	.byte	0x65, 0x70, 0x5f, 0x73, 0x72, 0x63, 0x2f, 0x69, 0x6e, 0x63, 0x6c, 0x75, 0x64, 0x65, 0x2f, 0x63
        /*006e*/ 	.byte	0x75, 0x74, 0x65, 0x2f, 0x61, 0x74, 0x6f, 0x6d, 0x2f, 0x63, 0x6f, 0x70, 0x79, 0x5f, 0x74, 0x72
        /*007e*/ 	.byte	0x61, 0x69, 0x74, 0x73, 0x5f, 0x73, 0x6d, 0x31, 0x30, 0x30, 0x2e, 0x68, 0x70, 0x70, 0x00
	.type		$str$25,@object
	.size		$str$25,(__unnamed_1 - $str$25)
$str$25:
        /*008d*/ 	.byte	0x28, 0x28, 0x75, 0x69, 0x6e, 0x74, 0x33, 0x32, 0x5f, 0x74, 0x28, 0x74, 0x68, 0x72, 0x65, 0x61
        /*009d*/ 	.byte	0x64, 0x49, 0x64, 0x78, 0x2e, 0x78, 0x29, 0x20, 0x2f, 0x20, 0x33, 0x32, 0x29, 0x20, 0x25, 0x20
        /*00ad*/ 	.byte	0x34, 0x29, 0x20, 0x3d, 0x3d, 0x20, 0x28, 0x28, 0x28, 0x74, 0x6d, 0x65, 0x6d, 0x5f, 0x61, 0x64
        /*00bd*/ 	.byte	0x64, 0x72, 0x20, 0x3e, 0x3e, 0x20, 0x31, 0x36, 0x29, 0x20, 0x2f, 0x20, 0x33, 0x32, 0x29, 0x20
        /*00cd*/ 	.byte	0x25, 0x20, 0x34, 0x29, 0x00
	.type		__unnamed_1,@object
	.size		__unnamed_1,(__unnamed_2 - __unnamed_1)
__unnamed_1:
        /*00d2*/ 	.byte	0x61, 0x75, 0x74, 0x6f, 0x20, 0x63, 0x75, 0x74, 0x65, 0x3a, 0x3a, 0x61, 0x73, 0x5f, 0x70, 0x6f
        /* <DEDUP_REMOVED lines=24> */
        /*0262*/ 	.byte	0x3e, 0x3e, 0x3e, 0x3e, 0x5d, 0x00
	.type		__unnamed_2,@object
	.size		__unnamed_2,(.L_2 - __unnamed_2)
__unnamed_2:
        /* <DEDUP_REMOVED lines=42> */
        /*0508*/ 	.byte	0x3e, 0x3e, 0x5d, 0x00
.L_2:


//--------------------- .nv.shared._ZN7cutlass13device_kernelINS_4gemm6kernel13GemmUniversalIN4cute5tupleIJiiiiEEENS1_10collective13CollectiveMmaINS1_35MainloopSm100TmaUmmaWarpSpecializedILi5ELi2ELi4ENS5_IJNS4_1CILi1EEESB_SB_EEEEENS5_IJNSA_ILi128EEENSA_ILi32EEESE_EEENS_6half_tENS5_IJlSB_lEEESH_SI_NS4_8TiledMMAINS4_8MMA_AtomIJNS4_20SM100_MMA_F16BF16_SSISH_SH_fLi128ELi32ELNS4_4UMMA5MajorE0ELSN_0ELNSM_7ScaleInE0ELSO_0EEEEEENS4_6LayoutISC_NS5_IJNSA_ILi0EEESS_SS_EEEEENS5_IJNS4_10UnderscoreESV_SV_EEEEENS4_13SM90_TMA_LOADENS4_14ComposedLayoutINS4_7SwizzleILi3ELi4ELi3EEENS4_18smem_ptr_flag_bitsILi16EEENSR_INS5_IJNSA_ILi8EEENSA_ILi64EEEEEENS5_IJS15_SB_EEEEEEEvNS4_8identityESY_S19_vS1A_EENS_8epilogue10collective18CollectiveEpilogueINS1C_23Sm100TmaWarpSpecializedILi2ELi1ELi32ELb1ELb0EEEJSG_NS5_IJNSR_ISE_SB_EENSR_ISF_SB_EEEEESH_SI_SH_SI_NS1C_6fusion15FusionCallbacksIS1G_NS1K_17LinearCombinationISH_fSH_fLNS_15FloatRoundStyleE2EEESG_S1J_JEEENS4_5SM1004TMEM4LOAD26SM100_TMEM_LOAD_32dp32b32xESY_NSZ_INS10_ILi2ELi4ELi3EEES13_NSR_INS5_IJS14_SF_EEENS5_IJSF_SB_EEEEEEENS4_39AutoVectorizingCopyWithAssumedAlignmentILi128EEENS4_14SM90_TMA_STOREES1Y_S20_S20_EEEvvEEEEvNT_6ParamsE --------------------------
	.section	.nv.shared._ZN7cutlass13device_kernelINS_4gemm6kernel13GemmUniversalIN4cute5tupleIJiiiiEEENS1_10collective13CollectiveMmaINS1_35MainloopSm100TmaUmmaWarpSpecializedILi5ELi2ELi4ENS5_IJNS4_1CILi1EEESB_SB_EEEEENS5_IJNSA_ILi128EEENSA_ILi32EEESE_EEENS_6half_tENS5_IJlSB_lEEESH_SI_NS4_8TiledMMAINS4_8MMA_AtomIJNS4_20SM100_MMA_F16BF16_SSISH_SH_fLi128ELi32ELNS4_4UMMA5MajorE0ELSN_0ELNSM_7ScaleInE0ELSO_0EEEEEENS4_6LayoutISC_NS5_IJNSA_ILi0EEESS_SS_EEEEENS5_IJNS4_10UnderscoreESV_SV_EEEEENS4_13SM90_TMA_LOADENS4_14ComposedLayoutINS4_7SwizzleILi3ELi4ELi3EEENS4_18smem_ptr_flag_bitsILi16EEENSR_INS5_IJNSA_ILi8EEENSA_ILi64EEEEEENS5_IJS15_SB_EEEEEEEvNS4_8identityESY_S19_vS1A_EENS_8epilogue10collective18CollectiveEpilogueINS1C_23Sm100TmaWarpSpecializedILi2ELi1ELi32ELb1ELb0EEEJSG_NS5_IJNSR_ISE_SB_EENSR_ISF_SB_EEEEESH_SI_SH_SI_NS1C_6fusion15FusionCallbacksIS1G_NS1K_17LinearCombinationISH_fSH_fLNS_15FloatRoundStyleE2EEESG_S1J_JEEENS4_5SM1004TMEM4LOAD26SM100_TMEM_LOAD_32dp32b32xESY_NSZ_INS10_ILi2ELi4ELi3EEES13_NSR_INS5_IJS14_SF_EEENS5_IJSF_SB_EEEEEEENS4_39AutoVectorizingCopyWithAssumedAlignmentILi128EEENS4_14SM90_TMA_STOREES1Y_S20_S20_EEEvvEEEEvNT_6ParamsE,"aw",@nobits
	.sectionflags	@""
	.align	16
	.zero		1024


//--------------------- .nv.shared.reserved.0     --------------------------
	.section	.nv.shared.reserved.0,"aw",@nobits
	.weak		__nv_reservedSMEM_offset_0_alias
	.size		__nv_reservedSMEM_offset_0_alias, 0, 64
	.other		__nv_reservedSMEM_offset_0_alias,@"STO_CUDA_RESERVED_SHARED STV_DEFAULT"
__nv_reservedSMEM_offset_0_alias:
	.zero		0
.nv.shared.reserved.0:
	.zero		64
	.weak		__nv_reservedSMEM_tcgen05_partition
	.type		__nv_reservedSMEM_tcgen05_partition,@object
	.size		__nv_reservedSMEM_tcgen05_partition,(.L_0 - __nv_reservedSMEM_tcgen05_partition)
__nv_reservedSMEM_tcgen05_partition:
	.zero		32
.L_0:


//--------------------- .nv.global                --------------------------
	.section	.nv.global,"aw",@nobits
.nv.global:
	.type		_ZN40_INTERNAL_40415eb0_4_k_cu_0a9bafa3_152704cute1_E,@object
	.size		_ZN40_INTERNAL_40415eb0_4_k_cu_0a9bafa3_152704cute1_E,(_ZN40_INTERNAL_40415eb0_4_k_cu_0a9bafa3_152704cuda3std3__45__cpo6cbeginE - _ZN40_INTERNAL_40415eb0_4_k_cu_0a9bafa3_152704cute1_E)
_ZN40_INTERNAL_40415eb0_4_k_cu_0a9bafa3_152704cute1_E:
	.zero		1
	.type		_ZN40_INTERNAL_40415eb0_4_k_cu_0a9bafa3_152704cuda3std3__45__cpo6cbeginE,@object
	.size		_ZN40_INTERNAL_40415eb0_4_k_cu_0a9bafa3_152704cuda3std3__45__cpo6cbeginE,(_ZN40_INTERNAL_40415eb0_4_k_cu_0a9bafa3_152704cuda3std3__48in_placeE - _ZN40_INTERNAL_40415eb0_4_k_cu_0a9bafa3_152704cuda3std3__45__cpo6cbeginE)
_ZN40_INTERNAL_40415eb0_4_k_cu_0a9bafa3_152704cuda3std3__45__cpo6cbeginE:
	.zero		1
	.type		_ZN40_INTERNAL_40415eb0_4_k_cu_0a9bafa3_152704cuda3std3__48in_placeE,@object
	.size		_ZN40_INTERNAL_40415eb0_4_k_cu_0a9bafa3_152704cuda3std3__48in_placeE,(_ZN40_INTERNAL_40415eb0_4_k_cu_0a9bafa3_152704cuda3std6ranges3__45__cpo9iter_moveE - _ZN40_INTERNAL_40415eb0_4_k_cu_0a9bafa3_152704cuda3std3__48in_placeE)
_ZN40_INTERNAL_40415eb0_4_k_cu_0a9bafa3_152704cuda3std3__48in_placeE:
	.zero		1
	.type		_ZN40_INTERNAL_40415eb0_4_k_cu_0a9bafa3_152704cuda3std6ranges3__45__cpo9iter_moveE,@object
	.size		_ZN40_INTERNAL_40415eb0_4_k_cu_0a9bafa3_152704cuda3std6ranges3__45__cpo9iter_moveE,(_ZN40_INTERNAL_40415eb0_4_k_cu_0a9bafa3_152704cuda3std3__45__cpo5beginE - _ZN40_INTERNAL_40415eb0_4_k_cu_0a9bafa3_152704cuda3std6ranges3__45__cpo9iter_moveE)
_ZN40_INTERNAL_40415eb0_4_k_cu_0a9bafa3_152704cuda3std6ranges3__45__cpo9iter_moveE:
	.zero		1
	.type		_ZN40_INTERNAL_40415eb0_4_k_cu_0a9bafa3_152704cuda3std3__45__cpo5beginE,@object
	.size		_ZN40_INTERNAL_40415eb0_4_k_cu_0a9bafa3_152704cuda3std3__45__cpo5beginE,(_ZN40_INTERNAL_40415eb0_4_k_cu_0a9bafa3_152704cuda3std3__442_GLOBAL__N__40415eb0_4_k_cu_0a9bafa3_152706ignoreE - _ZN40_INTERNAL_40415eb0_4_k_cu_0a9bafa3_152704cuda3std3__45__cpo5beginE)
_ZN40_INTERNAL_40415eb0_4_k_cu_0a9bafa3_152704cuda3std3__45__cpo5beginE:
	.zero		1
	.type		_ZN40_INTERNAL_40415eb0_4_k_cu_0a9bafa3_152704cuda3std3__442_GLOBAL__N__40415eb0_4_k_cu_0a9bafa3_152706ignoreE,@object
	.size		_ZN40_INTERNAL_40415eb0_4_k_cu_0a9bafa3_152704cuda3std3__442_GLOBAL__N__40415eb0_4_k_cu_0a9bafa3_152706ignoreE,(_ZN40_INTERNAL_40415eb0_4_k_cu_0a9bafa3_152704cute7productE - _ZN40_INTERNAL_40415eb0_4_k_cu_0a9bafa3_152704cuda3std3__442_GLOBAL__N__40415eb0_4_k_cu_0a9bafa3_152706ignoreE)
_ZN40_INTERNAL_40415eb0_4_k_cu_0a9bafa3_152704cuda3std3__442_GLOBAL__N__40415eb0_4_k_cu_0a9bafa3_152706ignoreE:
	.zero		1
	.type		_ZN40_INTERNAL_40415eb0_4_k_cu_0a9bafa3_152704cute7productE,@object
	.size		_ZN40_INTERNAL_40415eb0_4_k_cu_0a9bafa3_152704cute7productE,(_ZN40_INTERNAL_40415eb0_4_k_cu_0a9bafa3_152704cuda3std3__45__cpo3endE - _ZN40_INTERNAL_40415eb0_4_k_cu_0a9bafa3_152704cute7productE)
_ZN40_INTERNAL_40415eb0_4_k_cu_0a9bafa3_152704cute7productE:
	.zero		1
	.type		_ZN40_INTERNAL_40415eb0_4_k_cu_0a9bafa3_152704cuda3std3__45__cpo3endE,@object
	.size		_ZN40_INTERNAL_40415eb0_4_k_cu_0a9bafa3_152704cuda3std3__45__cpo3endE,(_ZN40_INTERNAL_40415eb0_4_k_cu_0a9bafa3_152704cuda3std3__419piecewise_constructE - _ZN40_INTERNAL_40415eb0_4_k_cu_0a9bafa3_152704cuda3std3__45__cpo3endE)
_ZN40_INTERNAL_40415eb0_4_k_cu_0a9bafa3_152704cuda3std3__45__cpo3endE:
	.zero		1
	.type		_ZN40_INTERNAL_40415eb0_4_k_cu_0a9bafa3_152704cuda3std3__419piecewise_constructE,@object
	.size		_ZN40_INTERNAL_40415eb0_4_k_cu_0a9bafa3_152704cuda3std3__419piecewise_constructE,(_ZN40_INTERNAL_40415eb0_4_k_cu_0a9bafa3_152704cuda3std3__45__cpo4cendE - _ZN40_INTERNAL_40415eb0_4_k_cu_0a9bafa3_152704cuda3std3__419piecewise_constructE)
_ZN40_INTERNAL_40415eb0_4_k_cu_0a9bafa3_152704cuda3std3__419piecewise_constructE:
	.zero		1
	.type		_ZN40_INTERNAL_40415eb0_4_k_cu_0a9bafa3_152704cuda3std3__45__cpo4cendE,@object
	.size		_ZN40_INTERNAL_40415eb0_4_k_cu_0a9bafa3_152704cuda3std3__45__cpo4cendE,(_ZN40_INTERNAL_40415eb0_4_k_cu_0a9bafa3_152704cuda3std6ranges3__45__cpo4swapE - _ZN40_INTERNAL_40415eb0_4_k_cu_0a9bafa3_152704cuda3std3__45__cpo4cendE)
_ZN40_INTERNAL_40415eb0_4_k_cu_0a9bafa3_152704cuda3std3__45__cpo4cendE:
	.zero		1
	.type		_ZN40_INTERNAL_40415eb0_4_k_cu_0a9bafa3_152704cuda3std6ranges3__45__cpo4swapE,@object
	.size		_ZN40_INTERNAL_40415eb0_4_k_cu_0a9bafa3_152704cuda3std6ranges3__45__cpo4swapE,(.L_10 - _ZN40_INTERNAL_40415eb0_4_k_cu_0a9bafa3_152704cuda3std6ranges3__45__cpo4swapE)
_ZN40_INTERNAL_40415eb0_4_k_cu_0a9bafa3_152704cuda3std6ranges3__45__cpo4swapE:
	.zero		1
.L_10:


//--------------------- .nv.constant0._ZN7cutlass13device_kernelINS_4gemm6kernel13GemmUniversalIN4cute5tupleIJiiiiEEENS1_10collective13CollectiveMmaINS1_35MainloopSm100TmaUmmaWarpSpecializedILi5ELi2ELi4ENS5_IJNS4_1CILi1EEESB_SB_EEEEENS5_IJNSA_ILi128EEENSA_ILi32EEESE_EEENS_6half_tENS5_IJlSB_lEEESH_SI_NS4_8TiledMMAINS4_8MMA_AtomIJNS4_20SM100_MMA_F16BF16_SSISH_SH_fLi128ELi32ELNS4_4UMMA5MajorE0ELSN_0ELNSM_7ScaleInE0ELSO_0EEEEEENS4_6LayoutISC_NS5_IJNSA_ILi0EEESS_SS_EEEEENS5_IJNS4_10UnderscoreESV_SV_EEEEENS4_13SM90_TMA_LOADENS4_14ComposedLayoutINS4_7SwizzleILi3ELi4ELi3EEENS4_18smem_ptr_flag_bitsILi16EEENSR_INS5_IJNSA_ILi8EEENSA_ILi64EEEEEENS5_IJS15_SB_EEEEEEEvNS4_8identityESY_S19_vS1A_EENS_8epilogue10collective18CollectiveEpilogueINS1C_23Sm100TmaWarpSpecializedILi2ELi1ELi32ELb1ELb0EEEJSG_NS5_IJNSR_ISE_SB_EENSR_ISF_SB_EEEEESH_SI_SH_SI_NS1C_6fusion15FusionCallbacksIS1G_NS1K_17LinearCombinationISH_fSH_fLNS_15FloatRoundStyleE2EEESG_S1J_JEEENS4_5SM1004TMEM4LOAD26SM100_TMEM_LOAD_32dp32b32xESY_NSZ_INS10_ILi2ELi4ELi3EEES13_NSR_INS5_IJS14_SF_EEENS5_IJSF_SB_EEEEEEENS4_39AutoVectorizingCopyWithAssumedAlignmentILi128EEENS4_14SM90_TMA_STOREES1Y_S20_S20_EEEvvEEEEvNT_6ParamsE --------------------------
	.section	.nv.constant0._ZN7cutlass13device_kernelINS_4gemm6kernel13GemmUniversalIN4cute5tupleIJiiiiEEENS1_10collective13CollectiveMmaINS1_35MainloopSm100TmaUmmaWarpSpecializedILi5ELi2ELi4ENS5_IJNS4_1CILi1EEESB_SB_EEEEENS5_IJNSA_ILi128EEENSA_ILi32EEESE_EEENS_6half_tENS5_IJlSB_lEEESH_SI_NS4_8TiledMMAINS4_8MMA_AtomIJNS4_20SM100_MMA_F16BF16_SSISH_SH_fLi128ELi32ELNS4_4UMMA5MajorE0ELSN_0ELNSM_7ScaleInE0ELSO_0EEEEEENS4_6LayoutISC_NS5_IJNSA_ILi0EEESS_SS_EEEEENS5_IJNS4_10UnderscoreESV_SV_EEEEENS4_13SM90_TMA_LOADENS4_14ComposedLayoutINS4_7SwizzleILi3ELi4ELi3EEENS4_18smem_ptr_flag_bitsILi16EEENSR_INS5_IJNSA_ILi8EEENSA_ILi64EEEEEENS5_IJS15_SB_EEEEEEEvNS4_8identityESY_S19_vS1A_EENS_8epilogue10collective18CollectiveEpilogueINS1C_23Sm100TmaWarpSpecializedILi2ELi1ELi32ELb1ELb0EEEJSG_NS5_IJNSR_ISE_SB_EENSR_ISF_SB_EEEEESH_SI_SH_SI_NS1C_6fusion15FusionCallbacksIS1G_NS1K_17LinearCombinationISH_fSH_fLNS_15FloatRoundStyleE2EEESG_S1J_JEEENS4_5SM1004TMEM4LOAD26SM100_TMEM_LOAD_32dp32b32xESY_NSZ_INS10_ILi2ELi4ELi3EEES13_NSR_INS5_IJS14_SF_EEENS5_IJSF_SB_EEEEEEENS4_39AutoVectorizingCopyWithAssumedAlignmentILi128EEENS4_14SM90_TMA_STOREES1Y_S20_S20_EEEvvEEEEvNT_6ParamsE,"a",@progbits
	.sectionflags	@""
	.align	4
.nv.constant0._ZN7cutlass13device_kernelINS_4gemm6kernel13GemmUniversalIN4cute5tupleIJiiiiEEENS1_10collective13CollectiveMmaINS1_35MainloopSm100TmaUmmaWarpSpecializedILi5ELi2ELi4ENS5_IJNS4_1CILi1EEESB_SB_EEEEENS5_IJNSA_ILi128EEENSA_ILi32EEESE_EEENS_6half_tENS5_IJlSB_lEEESH_SI_NS4_8TiledMMAINS4_8MMA_AtomIJNS4_20SM100_MMA_F16BF16_SSISH_SH_fLi128ELi32ELNS4_4UMMA5MajorE0ELSN_0ELNSM_7ScaleInE0ELSO_0EEEEEENS4_6LayoutISC_NS5_IJNSA_ILi0EEESS_SS_EEEEENS5_IJNS4_10UnderscoreESV_SV_EEEEENS4_13SM90_TMA_LOADENS4_14ComposedLayoutINS4_7SwizzleILi3ELi4ELi3EEENS4_18smem_ptr_flag_bitsILi16EEENSR_INS5_IJNSA_ILi8EEENSA_ILi64EEEEEENS5_IJS15_SB_EEEEEEEvNS4_8identityESY_S19_vS1A_EENS_8epilogue10collective18CollectiveEpilogueINS1C_23Sm100TmaWarpSpecializedILi2ELi1ELi32ELb1ELb0EEEJSG_NS5_IJNSR_ISE_SB_EENSR_ISF_SB_EEEEESH_SI_SH_SI_NS1C_6fusion15FusionCallbacksIS1G_NS1K_17LinearCombinationISH_fSH_fLNS_15FloatRoundStyleE2EEESG_S1J_JEEENS4_5SM1004TMEM4LOAD26SM100_TMEM_LOAD_32dp32b32xESY_NSZ_INS10_ILi2ELi4ELi3EEES13_NSR_INS5_IJS14_SF_EEENS5_IJSF_SB_EEEEEEENS4_39AutoVectorizingCopyWithAssumedAlignmentILi128EEENS4_14SM90_TMA_STOREES1Y_S20_S20_EEEvvEEEEvNT_6ParamsE:
	.zero		2944


//--------------------- SYMBOLS --------------------------

	.type		.nv.reservedSmem.offset0,@object
	.size		.nv.reservedSmem.offset0,0x4
	.type		.nv.reservedSmem.cap,@object
	.size		.nv.reservedSmem.cap,0x4
	.type		__assertfail,@function
